	.target	sm_90a

	.elftype	@"ET_EXEC"


//--------------------- .note.nv.tkinfo           --------------------------
	.section	.note.nv.tkinfo,"",@"SHT_NOTE"
	.sectionflags	@"SHF_NOTE_NV_TKINFO"
	.tkinfo
        /*0018*/ 	.word	0x00000002
        /*0030*/ 	.string	""
        /*0030*/ 	.string	"ptxas"
        /*0030*/ 	.string	"Cuda compilation tools, release 13.0, V13.0.88"
        /*0030*/ 	.string	"Build cuda_13.0.r13.0/compiler.36424714_0"
        /*0030*/ 	.string	"-arch sm_90a -m 64 "



//--------------------- .note.nv.cuinfo           --------------------------
	.section	.note.nv.cuinfo,"",@"SHT_NOTE"
	.sectionflags	@"SHF_NOTE_NV_CUINFO"
        /*0018*/ 	.short	0x0002
        /*001a*/ 	.short	0x005a
        /*001c*/ 	.short	0x0082
	.zero		2


//--------------------- .nv.info                  --------------------------
	.section	.nv.info,"",@"SHT_CUDA_INFO"
	.align	4


	//----- nvinfo : EIATTR_REGCOUNT
	.align		4
        /*0000*/ 	.byte	0x04, 0x2f
        /*0002*/ 	.short	(.L_15 - .L_14)
	.align		4
.L_14:
        /*0004*/ 	.word	index@(_ZN7cutlass13device_kernelINS_4gemm6kernel13GemmUniversalIN4cute5tupleIJiiiiEEENS1_10collective13CollectiveMmaINS1_34MainloopSm90TmaGmmaWarpSpecializedILi4ENS5_IJNS4_1CILi1EEESB_SB_EEENS1_35KernelTmaWarpSpecializedCooperativeEEENS5_IJNSA_ILi256EEENSA_ILi192EEENSA_ILi64EEEEEENS_6half_tENS5_IJlSB_lEEESJ_SK_NS4_8TiledMMAINS4_8MMA_AtomIJNS4_4SM904GMMA26MMA_64x192x16_F32F16F16_SSILNSO_5MajorE0ELSQ_0ELNSO_7ScaleInE1ELSR_1EEEEEENS4_6LayoutINS5_IJNSA_ILi2EEESB_SB_EEENS5_IJSB_NSA_ILi0EEESX_EEEEENS5_IJNS4_10UnderscoreES10_S10_EEEEENS4_13SM90_TMA_LOADENS4_14ComposedLayoutINS4_7SwizzleILi3ELi4ELi3EEENS4_18smem_ptr_flag_bitsILi16EEENSU_INS5_IJNSA_ILi8EEESH_EEENS5_IJSH_SB_EEEEEEEvNS4_8identityES13_S1D_vS1E_EENS_8epilogue10collective6detail29Sm90TmaWarpSpecializedAdapterINS1H_15DefaultEpilogueISJ_SK_SK_NS1G_6thread17LinearCombinationISJ_Li1EffLNS1L_9ScaleType4KindE0ELNS_15FloatRoundStyleE2ESJ_EENS1_15EpilogueDefaultEEEEEvvEEEEvNT_6ParamsE)
        /*0008*/ 	.word	0x000000a8


	//----- nvinfo : EIATTR_FRAME_SIZE
	.align		4
.L_15:
        /*000c*/ 	.byte	0x04, 0x11
        /*000e*/ 	.short	(.L_17 - .L_16)
	.align		4
.L_16:
        /*0010*/ 	.word	index@(_ZN7cutlass13device_kernelINS_4gemm6kernel13GemmUniversalIN4cute5tupleIJiiiiEEENS1_10collective13CollectiveMmaINS1_34MainloopSm90TmaGmmaWarpSpecializedILi4ENS5_IJNS4_1CILi1EEESB_SB_EEENS1_35KernelTmaWarpSpecializedCooperativeEEENS5_IJNSA_ILi256EEENSA_ILi192EEENSA_ILi64EEEEEENS_6half_tENS5_IJlSB_lEEESJ_SK_NS4_8TiledMMAINS4_8MMA_AtomIJNS4_4SM904GMMA26MMA_64x192x16_F32F16F16_SSILNSO_5MajorE0ELSQ_0ELNSO_7ScaleInE1ELSR_1EEEEEENS4_6LayoutINS5_IJNSA_ILi2EEESB_SB_EEENS5_IJSB_NSA_ILi0EEESX_EEEEENS5_IJNS4_10UnderscoreES10_S10_EEEEENS4_13SM90_TMA_LOADENS4_14ComposedLayoutINS4_7SwizzleILi3ELi4ELi3EEENS4_18smem_ptr_flag_bitsILi16EEENSU_INS5_IJNSA_ILi8EEESH_EEENS5_IJSH_SB_EEEEEEEvNS4_8identityES13_S1D_vS1E_EENS_8epilogue10collective6detail29Sm90TmaWarpSpecializedAdapterINS1H_15DefaultEpilogueISJ_SK_SK_NS1G_6thread17LinearCombinationISJ_Li1EffLNS1L_9ScaleType4KindE0ELNS_15FloatRoundStyleE2ESJ_EENS1_15EpilogueDefaultEEEEEvvEEEEvNT_6ParamsE)
        /*0014*/ 	.word	0x00000000


	//----- nvinfo : EIATTR_MIN_STACK_SIZE
	.align		4
.L_17:
        /*0018*/ 	.byte	0x04, 0x12
        /*001a*/ 	.short	(.L_19 - .L_18)
	.align		4
.L_18:
        /*001c*/ 	.word	index@(_ZN7cutlass13device_kernelINS_4gemm6kernel13GemmUniversalIN4cute5tupleIJiiiiEEENS1_10collective13CollectiveMmaINS1_34MainloopSm90TmaGmmaWarpSpecializedILi4ENS5_IJNS4_1CILi1EEESB_SB_EEENS1_35KernelTmaWarpSpecializedCooperativeEEENS5_IJNSA_ILi256EEENSA_ILi192EEENSA_ILi64EEEEEENS_6half_tENS5_IJlSB_lEEESJ_SK_NS4_8TiledMMAINS4_8MMA_AtomIJNS4_4SM904GMMA26MMA_64x192x16_F32F16F16_SSILNSO_5MajorE0ELSQ_0ELNSO_7ScaleInE1ELSR_1EEEEEENS4_6LayoutINS5_IJNSA_ILi2EEESB_SB_EEENS5_IJSB_NSA_ILi0EEESX_EEEEENS5_IJNS4_10UnderscoreES10_S10_EEEEENS4_13SM90_TMA_LOADENS4_14ComposedLayoutINS4_7SwizzleILi3ELi4ELi3EEENS4_18smem_ptr_flag_bitsILi16EEENSU_INS5_IJNSA_ILi8EEESH_EEENS5_IJSH_SB_EEEEEEEvNS4_8identityES13_S1D_vS1E_EENS_8epilogue10collective6detail29Sm90TmaWarpSpecializedAdapterINS1H_15DefaultEpilogueISJ_SK_SK_NS1G_6thread17LinearCombinationISJ_Li1EffLNS1L_9ScaleType4KindE0ELNS_15FloatRoundStyleE2ESJ_EENS1_15EpilogueDefaultEEEEEvvEEEEvNT_6ParamsE)
        /*0020*/ 	.word	0x00000000
.L_19:


//--------------------- .nv.compat                --------------------------
	.section	.nv.compat,"",@"SHT_CUDA_COMPAT_INFO"
	.align	4
        /*0000*/ 	.byte	0x02, 0x09, 0x01, 0x00, 0x02, 0x02, 0x04, 0x00, 0x02, 0x05, 0x05, 0x00, 0x03, 0x07, 0x01, 0x01
        /*0010*/ 	.byte	0x02, 0x03, 0x01, 0x00, 0x02, 0x06, 0x01, 0x00, 0x04, 0x0b, 0x08, 0x00, 0x00, 0x00, 0x00, 0x00
        /*0020*/ 	.byte	0x00, 0x00, 0x00, 0x00


//--------------------- .nv.info._ZN7cutlass13device_kernelINS_4gemm6kernel13GemmUniversalIN4cute5tupleIJiiiiEEENS1_10collective13CollectiveMmaINS1_34MainloopSm90TmaGmmaWarpSpecializedILi4ENS5_IJNS4_1CILi1EEESB_SB_EEENS1_35KernelTmaWarpSpecializedCooperativeEEENS5_IJNSA_ILi256EEENSA_ILi192EEENSA_ILi64EEEEEENS_6half_tENS5_IJlSB_lEEESJ_SK_NS4_8TiledMMAINS4_8MMA_AtomIJNS4_4SM904GMMA26MMA_64x192x16_F32F16F16_SSILNSO_5MajorE0ELSQ_0ELNSO_7ScaleInE1ELSR_1EEEEEENS4_6LayoutINS5_IJNSA_ILi2EEESB_SB_EEENS5_IJSB_NSA_ILi0EEESX_EEEEENS5_IJNS4_10UnderscoreES10_S10_EEEEENS4_13SM90_TMA_LOADENS4_14ComposedLayoutINS4_7SwizzleILi3ELi4ELi3EEENS4_18smem_ptr_flag_bitsILi16EEENSU_INS5_IJNSA_ILi8EEESH_EEENS5_IJSH_SB_EEEEEEEvNS4_8identityES13_S1D_vS1E_EENS_8epilogue10collective6detail29Sm90TmaWarpSpecializedAdapterINS1H_15DefaultEpilogueISJ_SK_SK_NS1G_6thread17LinearCombinationISJ_Li1EffLNS1L_9ScaleType4KindE0ELNS_15FloatRoundStyleE2ESJ_EENS1_15EpilogueDefaultEEEEEvvEEEEvNT_6ParamsE --------------------------
	.section	.nv.info._ZN7cutlass13device_kernelINS_4gemm6kernel13GemmUniversalIN4cute5tupleIJiiiiEEENS1_10collective13CollectiveMmaINS1_34MainloopSm90TmaGmmaWarpSpecializedILi4ENS5_IJNS4_1CILi1EEESB_SB_EEENS1_35KernelTmaWarpSpecializedCooperativeEEENS5_IJNSA_ILi256EEENSA_ILi192EEENSA_ILi64EEEEEENS_6half_tENS5_IJlSB_lEEESJ_SK_NS4_8TiledMMAINS4_8MMA_AtomIJNS4_4SM904GMMA26MMA_64x192x16_F32F16F16_SSILNSO_5MajorE0ELSQ_0ELNSO_7ScaleInE1ELSR_1EEEEEENS4_6LayoutINS5_IJNSA_ILi2EEESB_SB_EEENS5_IJSB_NSA_ILi0EEESX_EEEEENS5_IJNS4_10UnderscoreES10_S10_EEEEENS4_13SM90_TMA_LOADENS4_14ComposedLayoutINS4_7SwizzleILi3ELi4ELi3EEENS4_18smem_ptr_flag_bitsILi16EEENSU_INS5_IJNSA_ILi8EEESH_EEENS5_IJSH_SB_EEEEEEEvNS4_8identityES13_S1D_vS1E_EENS_8epilogue10collective6detail29Sm90TmaWarpSpecializedAdapterINS1H_15DefaultEpilogueISJ_SK_SK_NS1G_6thread17LinearCombinationISJ_Li1EffLNS1L_9ScaleType4KindE0ELNS_15FloatRoundStyleE2ESJ_EENS1_15EpilogueDefaultEEEEEvvEEEEvNT_6ParamsE,"",@"SHT_CUDA_INFO"
	.sectionflags	@""
	.align	4


	//----- nvinfo : EIATTR_CUDA_API_VERSION
	.align		4
        /*0000*/ 	.byte	0x04, 0x37
        /*0002*/ 	.short	(.L_21 - .L_20)
.L_20:
        /*0004*/ 	.word	0x00000082


	//----- nvinfo : EIATTR_KPARAM_INFO
	.align		4
.L_21:
        /*0008*/ 	.byte	0x04, 0x17
        /*000a*/ 	.short	(.L_23 - .L_22)
.L_22:
        /*000c*/ 	.word	0x00000000
        /*0010*/ 	.short	0x0000
        /*0012*/ 	.short	0x0070
        /*0014*/ 	.byte	0x00, 0xf0, 0x01, 0x10


	//----- nvinfo : EIATTR_SPARSE_MMA_MASK
	.align		4
.L_23:
        /*0018*/ 	.byte	0x03, 0x50
        /*001a*/ 	.short	0x0000


	//----- nvinfo : EIATTR_MAXREG_COUNT
	.align		4
        /*001c*/ 	.byte	0x03, 0x1b
        /*001e*/ 	.short	0x00a8


	//----- nvinfo : EIATTR_NUM_BARRIERS
	.align		4
        /*0020*/ 	.byte	0x02, 0x4c
        /*0022*/ 	.byte	0x01
	.zero		1


	//----- nvinfo : EIATTR_EXTERNS
	.align		4
        /*0024*/ 	.byte	0x04, 0x0f
        /*0026*/ 	.short	(.L_25 - .L_24)


	//   ....[0]....
	.align		4
.L_24:
        /*0028*/ 	.word	index@(__assertfail)


	//----- nvinfo : EIATTR_MERCURY_ISA_VERSION
	.align		4
.L_25:
        /*002c*/ 	.byte	0x03, 0x5f
        /*002e*/ 	.short	0x0101


	//----- nvinfo : EIATTR_INT_WARP_WIDE_INSTR_OFFSETS
	.align		4
        /*0030*/ 	.byte	0x04, 0x31
        /*0032*/ 	.short	(.L_27 - .L_26)


	//   ....[0]....
.L_26:
        /*0034*/ 	.word	0x000004f0


	//   ....[1]....
        /*0038*/ 	.word	0x00000500


	//   ....[2]....
        /*003c*/ 	.word	0x00000590


	//----- nvinfo : EIATTR_COOP_GROUP_MASK_REGIDS
	.align		4
.L_27:
        /*0040*/ 	.byte	0x04, 0x29
        /*0042*/ 	.short	(.L_29 - .L_28)


	//   ....[0]....
.L_28:
        /*0044*/ 	.word	0xffffffff


	//   ....[1]....
        /*0048*/ 	.word	0xffffffff


	//   ....[2]....
        /*004c*/ 	.word	0xffffffff


	//   ....[3]....
        /*0050*/ 	.word	0xffffffff


	//   ....[4]....
        /*0054*/ 	.word	0xffffffff


	//----- nvinfo : EIATTR_COOP_GROUP_INSTR_OFFSETS
	.align		4
.L_29:
        /*0058*/ 	.byte	0x04, 0x28
        /*005a*/ 	.short	(.L_31 - .L_30)


	//   ....[0]....
.L_30:
        /*005c*/ 	.word	0x00000060


	//   ....[1]....
        /*0060*/ 	.word	0x00000070


	//   ....[2]....
        /*0064*/ 	.word	0x00000190


	//   ....[3]....
        /*0068*/ 	.word	0x000003a0


	//   ....[4]....
        /*006c*/ 	.word	0x00001110


	//----- nvinfo : EIATTR_REG_RECONFIG
	.align		4
.L_31:
        /*0070*/ 	.byte	0x01, 0x54
	.zero		2


	//----- nvinfo : EIATTR_SYSCALL_OFFSETS
	.align		4
        /*0074*/ 	.byte	0x04, 0x46
        /*0076*/ 	.short	(.L_33 - .L_32)


	//   ....[0]....
.L_32:
        /*0078*/ 	.word	0x000012d0


	//----- nvinfo : EIATTR_MBARRIER_INSTR_OFFSETS
	.align		4
.L_33:
        /*007c*/ 	.byte	0x04, 0x39
        /*007e*/ 	.short	(.L_35 - .L_34)


	//   ....[0]....
.L_34:
        /*0080*/ 	.word	0x00000310
        /*0084*/ 	.word	0x000000ff
        /*0088*/ 	.word	0x00000000
        /*008c*/ 	.short	0x0100
        /*008e*/ 	.byte	0x08
	.zero		1


	//   ....[1]....
        /*0090*/ 	.word	0x00000320
        /*0094*/ 	.word	0x000000ff
        /*0098*/ 	.word	0x00000020
        /*009c*/ 	.short	0x0100
        /*009e*/ 	.byte	0x08
	.zero		1


	//   ....[2]....
        /*00a0*/ 	.word	0x00000330
        /*00a4*/ 	.word	0x000000ff
        /*00a8*/ 	.word	0x00000008
        /*00ac*/ 	.short	0x0100
        /*00ae*/ 	.byte	0x08
	.zero		1


	//   ....[3]....
        /*00b0*/ 	.word	0x00000340
        /*00b4*/ 	.word	0x000000ff
        /*00b8*/ 	.word	0x00000028
        /*00bc*/ 	.short	0x0100
        /*00be*/ 	.byte	0x08
	.zero		1


	//   ....[4]....
        /*00c0*/ 	.word	0x00000350
        /*00c4*/ 	.word	0x000000ff
        /*00c8*/ 	.word	0x00000010
        /*00cc*/ 	.short	0x0100
        /*00ce*/ 	.byte	0x08
	.zero		1


	//   ....[5]....
        /*00d0*/ 	.word	0x00000360
        /*00d4*/ 	.word	0x000000ff
        /*00d8*/ 	.word	0x00000030
        /*00dc*/ 	.short	0x0100
        /*00de*/ 	.byte	0x08
	.zero		1


	//   ....[6]....
        /*00e0*/ 	.word	0x00000370
        /*00e4*/ 	.word	0x000000ff
        /*00e8*/ 	.word	0x00000018
        /*00ec*/ 	.short	0x0100
        /*00ee*/ 	.byte	0x08
	.zero		1


	//   ....[7]....
        /*00f0*/ 	.word	0x00000380
        /*00f4*/ 	.word	0x000000ff
        /*00f8*/ 	.word	0x00000038
        /*00fc*/ 	.short	0x0100
        /*00fe*/ 	.byte	0x08
	.zero		1


	//   ....[8]....
        /*0100*/ 	.word	0x00000610
        /*0104*/ 	.word	0x000000ff
        /*0108*/ 	.word	0x00000050
        /*010c*/ 	.short	0x0100
        /*010e*/ 	.byte	0x10
	.zero		1


	//   ....[9]....
        /*0110*/ 	.word	0x00000680
        /*0114*/ 	.word	0x000000ff
        /*0118*/ 	.word	0x00000058
        /*011c*/ 	.short	0x0100
        /*011e*/ 	.byte	0x10
	.zero		1


	//   ....[10]....
        /*0120*/ 	.word	0x00001370
        /*0124*/ 	.word	0x00000003
        /*0128*/ 	.word	0x00000000
        /*012c*/ 	.short	0x010a
        /*012e*/ 	.byte	0x3f
	.zero		1


	//   ....[11]....
        /*0130*/ 	.word	0x000013b0
        /*0134*/ 	.word	0x00000003
        /*0138*/ 	.word	0x00000000
        /*013c*/ 	.short	0x010a
        /*013e*/ 	.byte	0x3f
	.zero		1


	//   ....[12]....
        /*0140*/ 	.word	0x00001890
        /*0144*/ 	.word	0x000000ff
        /*0148*/ 	.word	0x00000000
        /*014c*/ 	.short	0x010a
        /*014e*/ 	.byte	0x08
	.zero		1


	//   ....[13]....
        /*0150*/ 	.word	0x000018d0
        /*0154*/ 	.word	0x000000ff
        /*0158*/ 	.word	0x00000000
        /*015c*/ 	.short	0x010a
        /*015e*/ 	.byte	0x08
	.zero		1


	//   ....[14]....
        /*0160*/ 	.word	0x00001c80
        /*0164*/ 	.word	0x000000ff
        /*0168*/ 	.word	0x00000000
        /*016c*/ 	.short	0x0101
        /*016e*/ 	.byte	0x0c
	.zero		1


	//   ....[15]....
        /*0170*/ 	.word	0x00001e70
        /*0174*/ 	.word	0x000000ff
        /*0178*/ 	.word	0x00000000
        /*017c*/ 	.short	0x0101
        /*017e*/ 	.byte	0x04
	.zero		1


	//   ....[16]....
        /*0180*/ 	.word	0x0000f780
        /*0184*/ 	.word	0x0000000d
        /*0188*/ 	.word	0x00000020
        /*018c*/ 	.short	0x010a
        /*018e*/ 	.byte	0x3f
	.zero		1


	//   ....[17]....
        /*0190*/ 	.word	0x0000fb60
        /*0194*/ 	.word	0x00000003
        /*0198*/ 	.word	0x00000058
        /*019c*/ 	.short	0x0101
        /*019e*/ 	.byte	0x3f
	.zero		1


	//   ....[18]....
        /*01a0*/ 	.word	0x000102b0
        /*01a4*/ 	.word	0x00000007
        /*01a8*/ 	.word	0x00000000
        /*01ac*/ 	.short	0x010a
        /*01ae*/ 	.byte	0x3f
	.zero		1


	//   ....[19]....
        /*01b0*/ 	.word	0x00010330
        /*01b4*/ 	.word	0x00000009
        /*01b8*/ 	.word	0x00000000
        /*01bc*/ 	.short	0x010a
        /*01be*/ 	.byte	0x3f
	.zero		1


	//   ....[20]....
        /*01c0*/ 	.word	0x000103c0
        /*01c4*/ 	.word	0x00000006
        /*01c8*/ 	.word	0x00000000
        /*01cc*/ 	.short	0x010a
        /*01ce*/ 	.byte	0x3f
	.zero		1


	//   ....[21]....
        /*01d0*/ 	.word	0x00010450
        /*01d4*/ 	.word	0x00000003
        /*01d8*/ 	.word	0x00000000
        /*01dc*/ 	.short	0x010a
        /*01de*/ 	.byte	0x3f
	.zero		1


	//   ....[22]....
        /*01e0*/ 	.word	0x000104b0
        /*01e4*/ 	.word	0x00000003
        /*01e8*/ 	.word	0x00000000
        /*01ec*/ 	.short	0x010a
        /*01ee*/ 	.byte	0x3f
	.zero		1


	//   ....[23]....
        /*01f0*/ 	.word	0x00010510
        /*01f4*/ 	.word	0x00000004
        /*01f8*/ 	.word	0x00000000
        /*01fc*/ 	.short	0x010a
        /*01fe*/ 	.byte	0x3f
	.zero		1


	//   ....[24]....
        /*0200*/ 	.word	0x000105e0
        /*0204*/ 	.word	0x0000000d
        /*0208*/ 	.word	0x00000020
        /*020c*/ 	.short	0x010a
        /*020e*/ 	.byte	0x3f
	.zero		1


	//   ....[25]....
        /*0210*/ 	.word	0x000106b0
        /*0214*/ 	.word	0x00000007
        /*0218*/ 	.word	0x00000000
        /*021c*/ 	.short	0x010a
        /*021e*/ 	.byte	0x3f
	.zero		1


	//   ....[26]....
        /*0220*/ 	.word	0x00010700
        /*0224*/ 	.word	0x00000009
        /*0228*/ 	.word	0x00000000
        /*022c*/ 	.short	0x010a
        /*022e*/ 	.byte	0x3f
	.zero		1


	//   ....[27]....
        /*0230*/ 	.word	0x00010750
        /*0234*/ 	.word	0x00000006
        /*0238*/ 	.word	0x00000000
        /*023c*/ 	.short	0x010a
        /*023e*/ 	.byte	0x3f
	.zero		1


	//----- nvinfo : EIATTR_NUM_MBARRIERS
	.align		4
.L_35:
        /*0240*/ 	.byte	0x03, 0x38
        /*0242*/ 	.short	0x000a


	//----- nvinfo : EIATTR_EXIT_INSTR_OFFSETS
	.align		4
        /*0244*/ 	.byte	0x04, 0x1c
        /*0246*/ 	.short	(.L_37 - .L_36)


	//   ....[0]....
.L_36:
        /*0248*/ 	.word	0x000006e0


	//   ....[1]....
        /*024c*/ 	.word	0x00001050


	//   ....[2]....
        /*0250*/ 	.word	0x0000ed30


	//   ....[3]....
        /*0254*/ 	.word	0x0000f420


	//   ....[4]....
        /*0258*/ 	.word	0x000104a0


	//----- nvinfo : EIATTR_MAX_THREADS
	.align		4
.L_37:
        /*025c*/ 	.byte	0x04, 0x05
        /*025e*/ 	.short	(.L_39 - .L_38)
.L_38:
        /*0260*/ 	.word	0x00000180
        /*0264*/ 	.word	0x00000001
        /*0268*/ 	.word	0x00000001


	//----- nvinfo : EIATTR_CRS_STACK_SIZE
	.align		4
.L_39:
        /*026c*/ 	.byte	0x04, 0x1e
        /*026e*/ 	.short	(.L_41 - .L_40)
.L_40:
        /*0270*/ 	.word	0x00000000


	//----- nvinfo : EIATTR_CBANK_PARAM_SIZE
	.align		4
.L_41:
        /*0274*/ 	.byte	0x03, 0x19
        /*0276*/ 	.short	0x0470


	//----- nvinfo : EIATTR_PARAM_CBANK
	.align		4
        /*0278*/ 	.byte	0x04, 0x0a
        /*027a*/ 	.short	(.L_43 - .L_42)
	.align		4
.L_42:
        /*027c*/ 	.word	index@(.nv.constant0._ZN7cutlass13device_kernelINS_4gemm6kernel13GemmUniversalIN4cute5tupleIJiiiiEEENS1_10collective13CollectiveMmaINS1_34MainloopSm90TmaGmmaWarpSpecializedILi4ENS5_IJNS4_1CILi1EEESB_SB_EEENS1_35KernelTmaWarpSpecializedCooperativeEEENS5_IJNSA_ILi256EEENSA_ILi192EEENSA_ILi64EEEEEENS_6half_tENS5_IJlSB_lEEESJ_SK_NS4_8TiledMMAINS4_8MMA_AtomIJNS4_4SM904GMMA26MMA_64x192x16_F32F16F16_SSILNSO_5MajorE0ELSQ_0ELNSO_7ScaleInE1ELSR_1EEEEEENS4_6LayoutINS5_IJNSA_ILi2EEESB_SB_EEENS5_IJSB_NSA_ILi0EEESX_EEEEENS5_IJNS4_10UnderscoreES10_S10_EEEEENS4_13SM90_TMA_LOADENS4_14ComposedLayoutINS4_7SwizzleILi3ELi4ELi3EEENS4_18smem_ptr_flag_bitsILi16EEENSU_INS5_IJNSA_ILi8EEESH_EEENS5_IJSH_SB_EEEEEEEvNS4_8identityES13_S1D_vS1E_EENS_8epilogue10collective6detail29Sm90TmaWarpSpecializedAdapterINS1H_15DefaultEpilogueISJ_SK_SK_NS1G_6thread17LinearCombinationISJ_Li1EffLNS1L_9ScaleType4KindE0ELNS_15FloatRoundStyleE2ESJ_EENS1_15EpilogueDefaultEEEEEvvEEEEvNT_6ParamsE)
        /*0280*/ 	.short	0x0210
        /*0282*/ 	.short	0x0470


	//----- nvinfo : EIATTR_SW_WAR
	.align		4
.L_43:
        /*0284*/ 	.byte	0x04, 0x36
        /*0286*/ 	.short	(.L_45 - .L_44)
.L_44:
        /*0288*/ 	.word	0x00000008
.L_45:


//--------------------- .nv.callgraph             --------------------------
	.section	.nv.callgraph,"",@"SHT_CUDA_CALLGRAPH"
	.align	4
	.sectionentsize	8
	.align		4
        /*0000*/ 	.word	0x00000000
	.align		4
        /*0004*/ 	.word	0xffffffff
	.align		4
        /*0008*/ 	.word	index@(_ZN7cutlass13device_kernelINS_4gemm6kernel13GemmUniversalIN4cute5tupleIJiiiiEEENS1_10collective13CollectiveMmaINS1_34MainloopSm90TmaGmmaWarpSpecializedILi4ENS5_IJNS4_1CILi1EEESB_SB_EEENS1_35KernelTmaWarpSpecializedCooperativeEEENS5_IJNSA_ILi256EEENSA_ILi192EEENSA_ILi64EEEEEENS_6half_tENS5_IJlSB_lEEESJ_SK_NS4_8TiledMMAINS4_8MMA_AtomIJNS4_4SM904GMMA26MMA_64x192x16_F32F16F16_SSILNSO_5MajorE0ELSQ_0ELNSO_7ScaleInE1ELSR_1EEEEEENS4_6LayoutINS5_IJNSA_ILi2EEESB_SB_EEENS5_IJSB_NSA_ILi0EEESX_EEEEENS5_IJNS4_10UnderscoreES10_S10_EEEEENS4_13SM90_TMA_LOADENS4_14ComposedLayoutINS4_7SwizzleILi3ELi4ELi3EEENS4_18smem_ptr_flag_bitsILi16EEENSU_INS5_IJNSA_ILi8EEESH_EEENS5_IJSH_SB_EEEEEEEvNS4_8identityES13_S1D_vS1E_EENS_8epilogue10collective6detail29Sm90TmaWarpSpecializedAdapterINS1H_15DefaultEpilogueISJ_SK_SK_NS1G_6thread17LinearCombinationISJ_Li1EffLNS1L_9ScaleType4KindE0ELNS_15FloatRoundStyleE2ESJ_EENS1_15EpilogueDefaultEEEEEvvEEEEvNT_6ParamsE)
	.align		4
        /*000c*/ 	.word	index@(__assertfail)
	.align		4
        /*0010*/ 	.word	0x00000000
	.align		4
        /*0014*/ 	.word	0xfffffffe
	.align		4
        /*0018*/ 	.word	0x00000000
	.align		4
        /*001c*/ 	.word	0xfffffffd
	.align		4
        /*0020*/ 	.word	0x00000000
	.align		4
        /*0024*/ 	.word	0xfffffffc


//--------------------- .nv.constant4             --------------------------
	.section	.nv.constant4,"a",@progbits
	.align	8
	.align		8
.nv.constant4:
        /*0000*/ 	.dword	__assertfail
	.align		8
        /*0008*/ 	.dword	__unnamed_1
	.align		8
        /*0010*/ 	.dword	_ZN40_INTERNAL_82fa88dd_4_k_cu_020052e9_194694cuda3std3__45__cpo5beginE
	.align		8
        /*0018*/ 	.dword	_ZN40_INTERNAL_82fa88dd_4_k_cu_020052e9_194694cuda3std3__45__cpo3endE
	.align		8
        /*0020*/ 	.dword	_ZN40_INTERNAL_82fa88dd_4_k_cu_020052e9_194694cuda3std3__45__cpo6cbeginE
	.align		8
        /*0028*/ 	.dword	_ZN40_INTERNAL_82fa88dd_4_k_cu_020052e9_194694cuda3std3__45__cpo4cendE
	.align		8
        /*0030*/ 	.dword	_ZN40_INTERNAL_82fa88dd_4_k_cu_020052e9_194694cuda3std3__442_GLOBAL__N__82fa88dd_4_k_cu_020052e9_194696ignoreE
	.align		8
        /*0038*/ 	.dword	_ZN40_INTERNAL_82fa88dd_4_k_cu_020052e9_194694cuda3std3__419piecewise_constructE
	.align		8
        /*0040*/ 	.dword	_ZN40_INTERNAL_82fa88dd_4_k_cu_020052e9_194694cuda3std3__48in_placeE
	.align		8
        /*0048*/ 	.dword	_ZN40_INTERNAL_82fa88dd_4_k_cu_020052e9_194694cuda3std6ranges3__45__cpo4swapE
	.align		8
        /*0050*/ 	.dword	_ZN40_INTERNAL_82fa88dd_4_k_cu_020052e9_194694cuda3std6ranges3__45__cpo9iter_moveE
	.align		8
        /*0058*/ 	.dword	_ZN40_INTERNAL_82fa88dd_4_k_cu_020052e9_194694cute7productE
	.align		8
        /*0060*/ 	.dword	_ZN40_INTERNAL_82fa88dd_4_k_cu_020052e9_194694cute1_E
	.align		8
        /*0068*/ 	.dword	$str$22
	.align		8
        /*0070*/ 	.dword	$str$23


//--------------------- .text._ZN7cutlass13device_kernelINS_4gemm6kernel13GemmUniversalIN4cute5tupleIJiiiiEEENS1_10collective13CollectiveMmaINS1_34MainloopSm90TmaGmmaWarpSpecializedILi4ENS5_IJNS4_1CILi1EEESB_SB_EEENS1_35KernelTmaWarpSpecializedCooperativeEEENS5_IJNSA_ILi256EEENSA_ILi192EEENSA_ILi64EEEEEENS_6half_tENS5_IJlSB_lEEESJ_SK_NS4_8TiledMMAINS4_8MMA_AtomIJNS4_4SM904GMMA26MMA_64x192x16_F32F16F16_SSILNSO_5MajorE0ELSQ_0ELNSO_7ScaleInE1ELSR_1EEEEEENS4_6LayoutINS5_IJNSA_ILi2EEESB_SB_EEENS5_IJSB_NSA_ILi0EEESX_EEEEENS5_IJNS4_10UnderscoreES10_S10_EEEEENS4_13SM90_TMA_LOADENS4_14ComposedLayoutINS4_7SwizzleILi3ELi4ELi3EEENS4_18smem_ptr_flag_bitsILi16EEENSU_INS5_IJNSA_ILi8EEESH_EEENS5_IJSH_SB_EEEEEEEvNS4_8identityES13_S1D_vS1E_EENS_8epilogue10collective6detail29Sm90TmaWarpSpecializedAdapterINS1H_15DefaultEpilogueISJ_SK_SK_NS1G_6thread17LinearCombinationISJ_Li1EffLNS1L_9ScaleType4KindE0ELNS_15FloatRoundStyleE2ESJ_EENS1_15EpilogueDefaultEEEEEvvEEEEvNT_6ParamsE --------------------------
	.section	.text._ZN7cutlass13device_kernelINS_4gemm6kernel13GemmUniversalIN4cute5tupleIJiiiiEEENS1_10collective13CollectiveMmaINS1_34MainloopSm90TmaGmmaWarpSpecializedILi4ENS5_IJNS4_1CILi1EEESB_SB_EEENS1_35KernelTmaWarpSpecializedCooperativeEEENS5_IJNSA_ILi256EEENSA_ILi192EEENSA_ILi64EEEEEENS_6half_tENS5_IJlSB_lEEESJ_SK_NS4_8TiledMMAINS4_8MMA_AtomIJNS4_4SM904GMMA26MMA_64x192x16_F32F16F16_SSILNSO_5MajorE0ELSQ_0ELNSO_7ScaleInE1ELSR_1EEEEEENS4_6LayoutINS5_IJNSA_ILi2EEESB_SB_EEENS5_IJSB_NSA_ILi0EEESX_EEEEENS5_IJNS4_10UnderscoreES10_S10_EEEEENS4_13SM90_TMA_LOADENS4_14ComposedLayoutINS4_7SwizzleILi3ELi4ELi3EEENS4_18smem_ptr_flag_bitsILi16EEENSU_INS5_IJNSA_ILi8EEESH_EEENS5_IJSH_SB_EEEEEEEvNS4_8identityES13_S1D_vS1E_EENS_8epilogue10collective6detail29Sm90TmaWarpSpecializedAdapterINS1H_15DefaultEpilogueISJ_SK_SK_NS1G_6thread17LinearCombinationISJ_Li1EffLNS1L_9ScaleType4KindE0ELNS_15FloatRoundStyleE2ESJ_EENS1_15EpilogueDefaultEEEEEvvEEEEvNT_6ParamsE,"ax",@progbits
	.align	128
.text._ZN7cutlass13device_kernelINS_4gemm6kernel13GemmUniversalIN4cute5tupleIJiiiiEEENS1_10collective13CollectiveMmaINS1_34MainloopSm90TmaGmmaWarpSpecializedILi4ENS5_IJNS4_1CILi1EEESB_SB_EEENS1_35KernelTmaWarpSpecializedCooperativeEEENS5_IJNSA_ILi256EEENSA_ILi192EEENSA_ILi64EEEEEENS_6half_tENS5_IJlSB_lEEESJ_SK_NS4_8TiledMMAINS4_8MMA_AtomIJNS4_4SM904GMMA26MMA_64x192x16_F32F16F16_SSILNSO_5MajorE0ELSQ_0ELNSO_7ScaleInE1ELSR_1EEEEEENS4_6LayoutINS5_IJNSA_ILi2EEESB_SB_EEENS5_IJSB_NSA_ILi0EEESX_EEEEENS5_IJNS4_10UnderscoreES10_S10_EEEEENS4_13SM90_TMA_LOADENS4_14ComposedLayoutINS4_7SwizzleILi3ELi4ELi3EEENS4_18smem_ptr_flag_bitsILi16EEENSU_INS5_IJNSA_ILi8EEESH_EEENS5_IJSH_SB_EEEEEEEvNS4_8identityES13_S1D_vS1E_EENS_8epilogue10collective6detail29Sm90TmaWarpSpecializedAdapterINS1H_15DefaultEpilogueISJ_SK_SK_NS1G_6thread17LinearCombinationISJ_Li1EffLNS1L_9ScaleType4KindE0ELNS_15FloatRoundStyleE2ESJ_EENS1_15EpilogueDefaultEEEEEvvEEEEvNT_6ParamsE:
        .type           _ZN7cutlass13device_kernelINS_4gemm6kernel13GemmUniversalIN4cute5tupleIJiiiiEEENS1_10collective13CollectiveMmaINS1_34MainloopSm90TmaGmmaWarpSpecializedILi4ENS5_IJNS4_1CILi1EEESB_SB_EEENS1_35KernelTmaWarpSpecializedCooperativeEEENS5_IJNSA_ILi256EEENSA_ILi192EEENSA_ILi64EEEEEENS_6half_tENS5_IJlSB_lEEESJ_SK_NS4_8TiledMMAINS4_8MMA_AtomIJNS4_4SM904GMMA26MMA_64x192x16_F32F16F16_SSILNSO_5MajorE0ELSQ_0ELNSO_7ScaleInE1ELSR_1EEEEEENS4_6LayoutINS5_IJNSA_ILi2EEESB_SB_EEENS5_IJSB_NSA_ILi0EEESX_EEEEENS5_IJNS4_10UnderscoreES10_S10_EEEEENS4_13SM90_TMA_LOADENS4_14ComposedLayoutINS4_7SwizzleILi3ELi4ELi3EEENS4_18smem_ptr_flag_bitsILi16EEENSU_INS5_IJNSA_ILi8EEESH_EEENS5_IJSH_SB_EEEEEEEvNS4_8identityES13_S1D_vS1E_EENS_8epilogue10collective6detail29Sm90TmaWarpSpecializedAdapterINS1H_15DefaultEpilogueISJ_SK_SK_NS1G_6thread17LinearCombinationISJ_Li1EffLNS1L_9ScaleType4KindE0ELNS_15FloatRoundStyleE2ESJ_EENS1_15EpilogueDefaultEEEEEvvEEEEvNT_6ParamsE,@function
        .size           _ZN7cutlass13device_kernelINS_4gemm6kernel13GemmUniversalIN4cute5tupleIJiiiiEEENS1_10collective13CollectiveMmaINS1_34MainloopSm90TmaGmmaWarpSpecializedILi4ENS5_IJNS4_1CILi1EEESB_SB_EEENS1_35KernelTmaWarpSpecializedCooperativeEEENS5_IJNSA_ILi256EEENSA_ILi192EEENSA_ILi64EEEEEENS_6half_tENS5_IJlSB_lEEESJ_SK_NS4_8TiledMMAINS4_8MMA_AtomIJNS4_4SM904GMMA26MMA_64x192x16_F32F16F16_SSILNSO_5MajorE0ELSQ_0ELNSO_7ScaleInE1ELSR_1EEEEEENS4_6LayoutINS5_IJNSA_ILi2EEESB_SB_EEENS5_IJSB_NSA_ILi0EEESX_EEEEENS5_IJNS4_10UnderscoreES10_S10_EEEEENS4_13SM90_TMA_LOADENS4_14ComposedLayoutINS4_7SwizzleILi3ELi4ELi3EEENS4_18smem_ptr_flag_bitsILi16EEENSU_INS5_IJNSA_ILi8EEESH_EEENS5_IJSH_SB_EEEEEEEvNS4_8identityES13_S1D_vS1E_EENS_8epilogue10collective6detail29Sm90TmaWarpSpecializedAdapterINS1H_15DefaultEpilogueISJ_SK_SK_NS1G_6thread17LinearCombinationISJ_Li1EffLNS1L_9ScaleType4KindE0ELNS_15FloatRoundStyleE2ESJ_EENS1_15EpilogueDefaultEEEEEvvEEEEvNT_6ParamsE,(.L_x_450 - _ZN7cutlass13device_kernelINS_4gemm6kernel13GemmUniversalIN4cute5tupleIJiiiiEEENS1_10collective13CollectiveMmaINS1_34MainloopSm90TmaGmmaWarpSpecializedILi4ENS5_IJNS4_1CILi1EEESB_SB_EEENS1_35KernelTmaWarpSpecializedCooperativeEEENS5_IJNSA_ILi256EEENSA_ILi192EEENSA_ILi64EEEEEENS_6half_tENS5_IJlSB_lEEESJ_SK_NS4_8TiledMMAINS4_8MMA_AtomIJNS4_4SM904GMMA26MMA_64x192x16_F32F16F16_SSILNSO_5MajorE0ELSQ_0ELNSO_7ScaleInE1ELSR_1EEEEEENS4_6LayoutINS5_IJNSA_ILi2EEESB_SB_EEENS5_IJSB_NSA_ILi0EEESX_EEEEENS5_IJNS4_10UnderscoreES10_S10_EEEEENS4_13SM90_TMA_LOADENS4_14ComposedLayoutINS4_7SwizzleILi3ELi4ELi3EEENS4_18smem_ptr_flag_bitsILi16EEENSU_INS5_IJNSA_ILi8EEESH_EEENS5_IJSH_SB_EEEEEEEvNS4_8identityES13_S1D_vS1E_EENS_8epilogue10collective6detail29Sm90TmaWarpSpecializedAdapterINS1H_15DefaultEpilogueISJ_SK_SK_NS1G_6thread17LinearCombinationISJ_Li1EffLNS1L_9ScaleType4KindE0ELNS_15FloatRoundStyleE2ESJ_EENS1_15EpilogueDefaultEEEEEvvEEEEvNT_6ParamsE)
        .other          _ZN7cutlass13device_kernelINS_4gemm6kernel13GemmUniversalIN4cute5tupleIJiiiiEEENS1_10collective13CollectiveMmaINS1_34MainloopSm90TmaGmmaWarpSpecializedILi4ENS5_IJNS4_1CILi1EEESB_SB_EEENS1_35KernelTmaWarpSpecializedCooperativeEEENS5_IJNSA_ILi256EEENSA_ILi192EEENSA_ILi64EEEEEENS_6half_tENS5_IJlSB_lEEESJ_SK_NS4_8TiledMMAINS4_8MMA_AtomIJNS4_4SM904GMMA26MMA_64x192x16_F32F16F16_SSILNSO_5MajorE0ELSQ_0ELNSO_7ScaleInE1ELSR_1EEEEEENS4_6LayoutINS5_IJNSA_ILi2EEESB_SB_EEENS5_IJSB_NSA_ILi0EEESX_EEEEENS5_IJNS4_10UnderscoreES10_S10_EEEEENS4_13SM90_TMA_LOADENS4_14ComposedLayoutINS4_7SwizzleILi3ELi4ELi3EEENS4_18smem_ptr_flag_bitsILi16EEENSU_INS5_IJNSA_ILi8EEESH_EEENS5_IJSH_SB_EEEEEEEvNS4_8identityES13_S1D_vS1E_EENS_8epilogue10collective6detail29Sm90TmaWarpSpecializedAdapterINS1H_15DefaultEpilogueISJ_SK_SK_NS1G_6thread17LinearCombinationISJ_Li1EffLNS1L_9ScaleType4KindE0ELNS_15FloatRoundStyleE2ESJ_EENS1_15EpilogueDefaultEEEEEvvEEEEvNT_6ParamsE,@"STO_CUDA_ENTRY STV_DEFAULT"
_ZN7cutlass13device_kernelINS_4gemm6kernel13GemmUniversalIN4cute5tupleIJiiiiEEENS1_10collective13CollectiveMmaINS1_34MainloopSm90TmaGmmaWarpSpecializedILi4ENS5_IJNS4_1CILi1EEESB_SB_EEENS1_35KernelTmaWarpSpecializedCooperativeEEENS5_IJNSA_ILi256EEENSA_ILi192EEENSA_ILi64EEEEEENS_6half_tENS5_IJlSB_lEEESJ_SK_NS4_8TiledMMAINS4_8MMA_AtomIJNS4_4SM904GMMA26MMA_64x192x16_F32F16F16_SSILNSO_5MajorE0ELSQ_0ELNSO_7ScaleInE1ELSR_1EEEEEENS4_6LayoutINS5_IJNSA_ILi2EEESB_SB_EEENS5_IJSB_NSA_ILi0EEESX_EEEEENS5_IJNS4_10UnderscoreES10_S10_EEEEENS4_13SM90_TMA_LOADENS4_14ComposedLayoutINS4_7SwizzleILi3ELi4ELi3EEENS4_18smem_ptr_flag_bitsILi16EEENSU_INS5_IJNSA_ILi8EEESH_EEENS5_IJSH_SB_EEEEEEEvNS4_8identityES13_S1D_vS1E_EENS_8epilogue10collective6detail29Sm90TmaWarpSpecializedAdapterINS1H_15DefaultEpilogueISJ_SK_SK_NS1G_6thread17LinearCombinationISJ_Li1EffLNS1L_9ScaleType4KindE0ELNS_15FloatRoundStyleE2ESJ_EENS1_15EpilogueDefaultEEEEEvvEEEEvNT_6ParamsE:
[----:B------:R-:W0:Y:S01]  /*0000*/  LDC R1, c[0x0][0x28] ;  /* 0x00000a00ff017b82 */ /* 0x000e220000000800 */
[----:B------:R-:W1:Y:S01]  /*0010*/  S2R R2, SR_TID.X ;  /* 0x0000000000027919 */ /* 0x000e620000002100 */
[----:B------:R-:W-:Y:S01]  /*0020*/  ELECT P0, URZ, PT ;  /* 0x00000000003f782f */ /* 0x000fe20003800000 */
[----:B------:R-:W-:Y:S01]  /*0030*/  BSSY B0, `(.L_x_0) ;  /* 0x0000015000007945 */ /* 0x000fe20003800000 */
[--C-:B-1----:R-:W-:Y:S02]  /*0040*/  SHF.R.U32.HI R0, RZ, 0x5, R2.reuse ;  /* 0x00000005ff007819 */ /* 0x102fe40000011602 */
[----:B------:R-:W-:-:S03]  /*0050*/  SHF.R.U32.HI R18, RZ, 0x7, R2 ;  /* 0x00000007ff127819 */ /* 0x000fc60000011602 */
[----:B------:R-:W1:Y:S04]  /*0060*/  SHFL.IDX PT, R4, R0, RZ, 0x1f ;  /* 0x00001fff00047589 */ /* 0x000e6800000e0000 */
[----:B------:R-:W2:Y:S01]  /*0070*/  SHFL.IDX PT, R3, R18, RZ, 0x1f ;  /* 0x00001fff12037589 */ /* 0x000ea200000e0000 */
[----:B-1----:R-:W-:Y:S02]  /*0080*/  R2UR UR10, R4 ;  /* 0x00000000040a72ca */ /* 0x002fe400000e0000 */
[----:B--2---:R-:W-:-:S11]  /*0090*/  R2UR UR5, R3 ;  /* 0x00000000030572ca */ /* 0x004fd600000e0000 */
[----:B------:R-:W-:Y:S02]  /*00a0*/  USHF.R.S32.HI UR4, URZ, 0x1f, UR10 ;  /* 0x0000001f3f047899 */ /* 0x000fe4000801140a */
[----:B------:R-:W-:Y:S02]  /*00b0*/  ISETP.NE.OR P0, PT, RZ, UR10, !P0 ;  /* 0x0000000aff007c0c */ /* 0x000fe4000c705670 */
[----:B------:R-:W-:-:S04]  /*00c0*/  ULEA.HI UR4, UR4, UR10, URZ, 0x2 ;  /* 0x0000000a04047291 */ /* 0x000fc8000f8f103f */
[----:B------:R-:W-:-:S04]  /*00d0*/  ULOP3.LUT UR4, UR4, 0xfffffffc, URZ, 0xc0, !UPT ;  /* 0xfffffffc04047892 */ /* 0x000fc8000f8ec03f */
[----:B------:R-:W-:-:S03]  /*00e0*/  UIADD3 UR10, UR10, -UR4, URZ ;  /* 0x800000040a0a7290 */ /* 0x000fc6000fffe03f */
[----:B0-----:R-:W-:Y:S09]  /*00f0*/  @P0 BRA `(.L_x_1) ;  /* 0x0000000000200947 */ /* 0x001ff20003800000 */
[----:B------:R-:W-:Y:S02]  /*0100*/  ULDC.64 UR6, c[0x0][0x198] ;  /* 0x0000660000067ab9 */ /* 0x000fe40000000a00 */
[----:B------:R-:W-:Y:S02]  /*0110*/  UIADD3 UR8, UP0, UR6, 0xf0, URZ ;  /* 0x000000f006087890 */ /* 0x000fe4000ff1e03f */
[----:B------:R-:W-:Y:S02]  /*0120*/  UIADD3 UR6, UP1, UR6, 0x1f0, URZ ;  /* 0x000001f006067890 */ /* 0x000fe4000ff3e03f */
[----:B------:R-:W-:Y:S02]  /*0130*/  UIADD3.X UR9, URZ, UR7, URZ, UP0, !UPT ;  /* 0x000000073f097290 */ /* 0x000fe400087fe43f */
[----:B------:R-:W-:-:S07]  /*0140*/  UIADD3.X UR7, URZ, UR7, URZ, UP1, !UPT ;  /* 0x000000073f077290 */ /* 0x000fce0008ffe43f */
[----:B------:R0:W-:Y:S02]  /*0150*/  UTMACCTL.PF [UR8] ;  /* 0x00000000080079b9 */ /* 0x0001e40008040000 */
[----:B------:R0:W-:Y:S02]  /*0160*/  UTMACCTL.PF [UR6] ;  /* 0x00000000060079b9 */ /* 0x0001e40008040000 */
[----:B0-----:R-:W-:Y:S01]  /*0170*/  NOP ;  /* 0x0000000000007918 */ /* 0x001fe20000000000 */
.L_x_1:
[----:B------:R-:W-:Y:S05]  /*0180*/  BSYNC B0 ;  /* 0x0000000000007941 */ /* 0x000fea0003800000 */
.L_x_0:
[----:B------:R-:W0:Y:S01]  /*0190*/  SHFL.IDX PT, R3, R0, RZ, 0x1f ;  /* 0x00001fff00037589 */ /* 0x000e2200000e0000 */
[----:B------:R-:W-:Y:S01]  /*01a0*/  UISETP.NE.AND UP0, UPT, UR10, 0x3, UPT ;  /* 0x000000030a00788c */ /* 0x000fe2000bf05270 */
[----:B------:R-:W-:Y:S01]  /*01b0*/  ISETP.NE.AND P1, PT, RZ, UR5, PT ;  /* 0x00000005ff007c0c */ /* 0x000fe2000bf25270 */
[----:B------:R-:W-:Y:S02]  /*01c0*/  UIADD3 UR18, UR5, -0x1, URZ ;  /* 0xffffffff05127890 */ /* 0x000fe4000fffe03f */
[----:B------:R-:W-:Y:S02]  /*01d0*/  UISETP.EQ.OR UP0, UPT, UR10, URZ, !UP0 ;  /* 0x0000003f0a00728c */ /* 0x000fe4000c702670 */
[----:B------:R-:W-:Y:S02]  /*01e0*/  UISETP.GE.U32.AND UP1, UPT, UR18, 0x2, UPT ;  /* 0x000000021200788c */ /* 0x000fe4000bf26070 */
[----:B------:R-:W-:-:S04]  /*01f0*/  UISETP.EQ.AND UP0, UPT, UR5, URZ, UP0 ;  /* 0x0000003f0500728c */ /* 0x000fc80008702270 */
[----:B------:R-:W-:-:S04]  /*0200*/  USEL UR40, URZ, 0x1, !UP0 ;  /* 0x000000013f287887 */ /* 0x000fc8000c000000 */
[----:B------:R-:W-:Y:S01]  /*0210*/  USEL UR40, UR40, 0x2, UP1 ;  /* 0x0000000228287887 */ /* 0x000fe20008800000 */
[----:B0-----:R-:W-:-:S13]  /*0220*/  ISETP.NE.AND P0, PT, R3, RZ, PT ;  /* 0x000000ff0300720c */ /* 0x001fda0003f05270 */
[----:B------:R-:W-:Y:S05]  /*0230*/  @P0 BRA `(.L_x_2) ;  /* 0x0000000000580947 */ /* 0x000fea0003800000 */
[----:B------:R-:W0:Y:S01]  /*0240*/  S2UR UR8, SR_CgaCtaId ;  /* 0x00000000000879c3 */ /* 0x000e220000008800 */
[----:B------:R-:W-:Y:S01]  /*0250*/  UMOV UR4, 0x400 ;  /* 0x0000040000047882 */ /* 0x000fe20000000000 */
[----:B------:R-:W-:Y:S01]  /*0260*/  UMOV UR5, 0x1 ;  /* 0x0000000100057882 */ /* 0x000fe20000000000 */
[----:B------:R-:W-:Y:S01]  /*0270*/  UMOV UR6, 0x100 ;  /* 0x0000010000067882 */ /* 0x000fe20000000000 */
[----:B------:R-:W-:Y:S01]  /*0280*/  ELECT P0, URZ, PT ;  /* 0x00000000003f782f */ /* 0x000fe20003800000 */
[----:B------:R-:W-:-:S04]  /*0290*/  UIADD3 UR6, -UR6, 0x100000, URZ ;  /* 0x0010000006067890 */ /* 0x000fc8000fffe13f */
[----:B------:R-:W-:Y:S02]  /*02a0*/  USHF.L.U32 UR7, UR6, 0xb, URZ ;  /* 0x0000000b06077899 */ /* 0x000fe4000800063f */
[----:B------:R-:W-:Y:S02]  /*02b0*/  USHF.L.U32 UR6, UR6, 0x1, URZ ;  /* 0x0000000106067899 */ /* 0x000fe4000800063f */
[----:B0-----:R-:W-:Y:S02]  /*02c0*/  ULEA UR8, UR8, UR4, 0x18 ;  /* 0x0000000408087291 */ /* 0x001fe4000f8ec03f */
[----:B------:R-:W-:-:S04]  /*02d0*/  UIADD3 UR4, -UR5, 0x100000, URZ ;  /* 0x0010000005047890 */ /* 0x000fc8000fffe13f */
[----:B------:R-:W-:Y:S02]  /*02e0*/  USHF.L.U32 UR5, UR4, 0xb, URZ ;  /* 0x0000000b04057899 */ /* 0x000fe4000800063f */
[----:B------:R-:W-:Y:S01]  /*02f0*/  USHF.L.U32 UR4, UR4, 0x1, URZ ;  /* 0x0000000104047899 */ /* 0x000fe2000800063f */
[----:B------:R-:W0:Y:S11]  /*0300*/  FENCE.VIEW.ASYNC.S ;  /* 0x00000000000073c6 */ /* 0x000e360000000000 */
[----:B0-----:R0:W1:Y:S01]  /*0310*/  SYNCS.EXCH.64 URZ, [UR8], UR4 ;  /* 0x00000004083f75b2 */ /* 0x0010620008000100 */
[----:B------:R0:W2:Y:S01]  /*0320*/  SYNCS.EXCH.64 URZ, [UR8+0x20], UR6 ;  /* 0x00002006083f75b2 */ /* 0x0000a20008000100 */
[----:B------:R0:W3:Y:S01]  /*0330*/  SYNCS.EXCH.64 URZ, [UR8+0x8], UR4 ;  /* 0x00000804083f75b2 */ /* 0x0000e20008000100 */
[----:B------:R0:W4:Y:S01]  /*0340*/  SYNCS.EXCH.64 URZ, [UR8+0x28], UR6 ;  /* 0x00002806083f75b2 */ /* 0x0001220008000100 */
[----:B------:R0:W0:Y:S01]  /*0350*/  SYNCS.EXCH.64 URZ, [UR8+0x10], UR4 ;  /* 0x00001004083f75b2 */ /* 0x0000220008000100 */
[----:B------:R0:W0:Y:S01]  /*0360*/  SYNCS.EXCH.64 URZ, [UR8+0x30], UR6 ;  /* 0x00003006083f75b2 */ /* 0x0000220008000100 */
[----:B------:R0:W0:Y:S01]  /*0370*/  SYNCS.EXCH.64 URZ, [UR8+0x18], UR4 ;  /* 0x00001804083f75b2 */ /* 0x0000220008000100 */
[----:B------:R0:W0:Y:S01]  /*0380*/  SYNCS.EXCH.64 URZ, [UR8+0x38], UR6 ;  /* 0x00003806083f75b2 */ /* 0x0000220008000100 */
[----:B------:R-:W-:Y:S01]  /*0390*/  NOP ;  /* 0x0000000000007918 */ /* 0x000fe20000000000 */
.L_x_2:
[----:B------:R-:W5:Y:S01]  /*03a0*/  SHFL.IDX PT, R0, R0, RZ, 0x1f ;  /* 0x00001fff00007589 */ /* 0x000f6200000e0000 */
[----:B------:R-:W-:Y:S01]  /*03b0*/  ELECT P0, URZ, PT ;  /* 0x00000000003f782f */ /* 0x000fe20003800000 */
[----:B------:R-:W1:Y:S01]  /*03c0*/  S2UR UR17, SR_CTAID.Y ;  /* 0x00000000001179c3 */ /* 0x000e620000002600 */
[----:B0-----:R-:W-:Y:S01]  /*03d0*/  ULDC UR5, c[0x0][0x65c] ;  /* 0x0001970000057ab9 */ /* 0x001fe20000000800 */
[----:B------:R-:W-:Y:S01]  /*03e0*/  UMOV UR12, 0x20 ;  /* 0x00000020000c7882 */ /* 0x000fe20000000000 */
[----:B------:R-:W-:Y:S01]  /*03f0*/  UISETP.NE.AND UP2, UPT, UR5, 0x1, UPT ;  /* 0x000000010500788c */ /* 0x000fe2000bf45270 */
[----:B------:R-:W-:Y:S01]  /*0400*/  NOP ;  /* 0x0000000000007918 */ /* 0x000fe20000000000 */
[----:B------:R-:W-:Y:S02]  /*0410*/  NOP ;  /* 0x0000000000007918 */ /* 0x000fe40000000000 */
[----:B------:R-:W-:Y:S01]  /*0420*/  UP2UR UR45, UPR, URZ, 0x4 ;  /* 0x000000043f2d7883 */ /* 0x000fe20008000000 */
[----:B------:R-:W0:Y:S01]  /*0430*/  S2UR UR4, SR_CTAID.X ;  /* 0x00000000000479c3 */ /* 0x000e220000002500 */
[----:B------:R-:W-:-:S02]  /*0440*/  PLOP3.LUT P2, PT, PT, PT, UP2, 0x80, 0x0 ;  /* 0x000000000000781c */ /* 0x000fc40003f4f028 */
[----:B------:R-:W-:Y:S02]  /*0450*/  PLOP3.LUT P3, PT, PT, PT, UP2, 0x80, 0x0 ;  /* 0x000000000000781c */ /* 0x000fe40003f6f028 */
[----:B------:R-:W-:Y:S01]  /*0460*/  PLOP3.LUT P4, PT, PT, PT, UP2, 0x80, 0x0 ;  /* 0x000000000000781c */ /* 0x000fe20003f8f028 */
[----:B------:R-:W-:Y:S01]  /*0470*/  @UP2 ULDC UR14, c[0x0][0x10] ;  /* 0x00000400000e2ab9 */ /* 0x000fe20000000800 */
[----:B------:R-:W-:Y:S01]  /*0480*/  @UP2 UMOV UR9, URZ ;  /* 0x0000003f00092c82 */ /* 0x000fe20008000000 */
[----:B------:R-:W-:Y:S01]  /*0490*/  @!UP2 ULDC UR11, c[0x0][0xc] ;  /* 0x00000300000baab9 */ /* 0x000fe20000000800 */
[----:B-----5:R-:W-:Y:S01]  /*04a0*/  ISETP.NE.OR P0, PT, R0, RZ, !P0 ;  /* 0x000000ff0000720c */ /* 0x020fe20004705670 */
[----:B-1----:R-:W-:Y:S02]  /*04b0*/  @UP2 UMOV UR7, UR17 ;  /* 0x0000001100072c82 */ /* 0x002fe40008000000 */
[----:B------:R-:W-:Y:S01]  /*04c0*/  @UP2 UMOV UR8, UR7 ;  /* 0x0000000700082c82 */ /* 0x000fe20008000000 */
[----:B------:R-:W-:Y:S01]  /*04d0*/  @!UP2 UMOV UR7, UR17 ;  /* 0x000000110007ac82 */ /* 0x000fe20008000000 */
[----:B0-----:R-:W-:-:S08]  /*04e0*/  @UP2 UIMAD.WIDE.U32 UR14, UR4, UR14, UR8 ;  /* 0x0000000e040e22a5 */ /* 0x001fd0000f8e0008 */
[----:B------:R-:W-:Y:S01]  /*04f0*/  VOTEU.ALL UP0, P0 ;  /* 0x00000000003f7886 */ /* 0x000fe20000000000 */
[----:B------:R-:W-:Y:S01]  /*0500*/  VOTEU.ALL UP1, P0 ;  /* 0x00000000003f7886 */ /* 0x000fe20000020000 */
[----:B------:R-:W-:-:S03]  /*0510*/  IMAD.U32 R17, RZ, RZ, UR15 ;  /* 0x0000000fff117e24 */ /* 0x000fc6000f8e00ff */
[----:B------:R-:W0:Y:S01]  /*0520*/  @!UP0 S2UR UR6, SR_CgaCtaId ;  /* 0x00000000000689c3 */ /* 0x000e220000008800 */
[----:B------:R-:W-:Y:S01]  /*0530*/  @!UP0 UMOV UR5, 0x400 ;  /* 0x0000040000058882 */ /* 0x000fe20000000000 */
[----:B------:R-:W-:-:S04]  /*0540*/  @!UP0 UIADD3 UR12, -UR12, 0x100000, URZ ;  /* 0x001000000c0c8890 */ /* 0x000fc8000fffe13f */
[----:B------:R-:W-:Y:S02]  /*0550*/  @!UP0 USHF.L.U32 UR13, UR12, 0xb, URZ ;  /* 0x0000000b0c0d8899 */ /* 0x000fe4000800063f */
[----:B------:R-:W-:Y:S01]  /*0560*/  @!UP0 USHF.L.U32 UR12, UR12, 0x1, URZ ;  /* 0x000000010c0c8899 */ /* 0x000fe2000800063f */
[----:B------:R-:W-:Y:S01]  /*0570*/  IMAD.U32 R16, RZ, RZ, UR14 ;  /* 0x0000000eff107e24 */ /* 0x000fe2000f8e00ff */
[----:B0-----:R-:W-:Y:S01]  /*0580*/  @!UP0 ULEA UR16, UR6, UR5, 0x18 ;  /* 0x0000000506108291 */ /* 0x001fe2000f8ec03f */
[----:B------:R-:W-:Y:S02]  /*0590*/  VOTEU.ALL UP0, P0 ;  /* 0x00000000003f7886 */ /* 0x000fe40000000000 */
[----:B------:R-:W-:Y:S01]  /*05a0*/  UMOV UR5, URZ ;  /* 0x0000003f00057c82 */ /* 0x000fe20008000000 */
[----:B------:R-:W-:Y:S01]  /*05b0*/  @UP2 UMOV UR6, URZ ;  /* 0x0000003f00062c82 */ /* 0x000fe20008000000 */
[----:B------:R-:W-:Y:S01]  /*05c0*/  @!UP2 UIMAD.WIDE.U32 UR8, UR11, UR7, UR4 ;  /* 0x000000070b08a2a5 */ /* 0x000fe2000f8e0004 */
[----:B------:R-:W-:Y:S01]  /*05d0*/  PLOP3.LUT P0, PT, PT, PT, UP2, 0x80, 0x0 ;  /* 0x000000000000781c */ /* 0x000fe20003f0f028 */
[----:B------:R-:W-:-:S04]  /*05e0*/  @UP2 UIADD3 UR6, UR15, UR6, URZ ;  /* 0x000000060f062290 */ /* 0x000fc8000fffe03f */
[----:B------:R-:W-:Y:S01]  /*05f0*/  IMAD.U32 R4, RZ, RZ, UR8 ;  /* 0x00000008ff047e24 */ /* 0x000fe2000f8e00ff */
[----:B------:R-:W0:Y:S02]  /*0600*/  FENCE.VIEW.ASYNC.S ;  /* 0x00000000000073c6 */ /* 0x000e240000000000 */
[----:B0-----:R0:W2:Y:S01]  /*0610*/  @!UP0 SYNCS.EXCH.64 URZ, [UR16+0x50], UR12 ;  /* 0x0000500c103f85b2 */ /* 0x0010a20008000100 */
[----:B------:R-:W-:Y:S01]  /*0620*/  IMAD.U32 R7, RZ, RZ, UR9 ;  /* 0x00000009ff077e24 */ /* 0x000fe2000f8e00ff */
[----:B------:R-:W-:Y:S01]  /*0630*/  MOV R6, UR8 ;  /* 0x0000000800067c02 */ /* 0x000fe20008000f00 */
[----:B------:R-:W-:Y:S02]  /*0640*/  @P2 IMAD.U32 R17, RZ, RZ, UR6 ;  /* 0x00000006ff112e24 */ /* 0x000fe4000f8e00ff */
[----:B------:R-:W-:Y:S02]  /*0650*/  IMAD.U32 R5, RZ, RZ, UR9 ;  /* 0x00000009ff057e24 */ /* 0x000fe4000f8e00ff */
[----:B------:R-:W-:-:S02]  /*0660*/  @!P3 IMAD.MOV.U32 R16, RZ, RZ, R4 ;  /* 0x000000ffff10b224 */ /* 0x000fc400078e0004 */
[----:B------:R-:W-:Y:S01]  /*0670*/  @!P4 IMAD.MOV.U32 R17, RZ, RZ, R7 ;  /* 0x000000ffff11c224 */ /* 0x000fe200078e0007 */
[----:B------:R0:W2:Y:S01]  /*0680*/  @!UP1 SYNCS.EXCH.64 URZ, [UR16+0x58], UR12 ;  /* 0x0000580c103f95b2 */ /* 0x0000a20008000100 */
[----:B------:R-:W-:Y:S01]  /*0690*/  NOP ;  /* 0x0000000000007918 */ /* 0x000fe20000000000 */
[----:B--234-:R-:W-:Y:S06]  /*06a0*/  BAR.SYNC.DEFER_BLOCKING 0x0 ;  /* 0x0000000000007b1d */ /* 0x01cfec0000010000 */
[----:B------:R-:W-:Y:S05]  /*06b0*/  @!P1 BRA `(.L_x_3) ;  /* 0x000000e400a09947 */ /* 0x000fea0003800000 */
[----:B------:R-:W-:-:S06]  /*06c0*/  UISETP.GT.U32.AND UP0, UPT, UR18, 0x1, UPT ;  /* 0x000000011200788c */ /* 0x000fcc000bf04070 */
[----:B------:R-:W-:-:S13]  /*06d0*/  PLOP3.LUT P0, PT, PT, PT, UP0, 0x80, 0x0 ;  /* 0x000000000000781c */ /* 0x000fda0003f0f008 */
[----:B0-----:R-:W-:Y:S05]  /*06e0*/  @P0 EXIT ;  /* 0x000000000000094d */ /* 0x001fea0003800000 */
[----:B------:R-:W-:Y:S01]  /*06f0*/  ULDC.64 UR8, c[0x0][0x650] ;  /* 0x0001940000087ab9 */ /* 0x000fe20000000a00 */
[----:B------:R-:W-:Y:S01]  /*0700*/  UMOV UR41, 0xffffffff ;  /* 0xffffffff00297882 */ /* 0x000fe20000000000 */
[----:B------:R-:W-:Y:S01]  /*0710*/  ISETP.GE.U32.AND P0, PT, R16, UR8, PT ;  /* 0x0000000810007c0c */ /* 0x000fe2000bf06070 */
[----:B------:R-:W-:Y:S01]  /*0720*/  UMOV UR42, 0xffffffff ;  /* 0xffffffff002a7882 */ /* 0x000fe20000000000 */
[----:B------:R-:W-:Y:S01]  /*0730*/  UMOV UR43, 0xffffffff ;  /* 0xffffffff002b7882 */ /* 0x000fe20000000000 */
[----:B------:R-:W-:Y:S02]  /*0740*/  PRMT R0, RZ, 0x7610, R0 ;  /* 0x00007610ff007816 */ /* 0x000fe40000000000 */
[----:B------:R-:W-:-:S13]  /*0750*/  ISETP.GE.U32.AND.EX P0, PT, R17, UR9, PT, P0 ;  /* 0x0000000911007c0c */ /* 0x000fda000bf06100 */
[----:B------:R-:W-:Y:S05]  /*0760*/  @P0 BRA `(.L_x_4) ;  /* 0x0000000400800947 */ /* 0x000fea0003800000 */
[----:B------:R-:W-:Y:S01]  /*0770*/  I2FP.F32.U32 R0, UR4 ;  /* 0x0000000400007c45 */ /* 0x000fe20008201000 */
[----:B------:R-:W-:Y:S01]  /*0780*/  ULDC.64 UR16, c[0x0][0x628] ;  /* 0x00018a0000107ab9 */ /* 0x000fe20000000a00 */
[----:B------:R-:W-:Y:S01]  /*0790*/  ULDC UR6, c[0x0][0x150] ;  /* 0x0000540000067ab9 */ /* 0x000fe20000000800 */
[----:B------:R-:W-:Y:S01]  /*07a0*/  ISETP.NE.U32.AND P0, PT, RZ, UR16, PT ;  /* 0x00000010ff007c0c */ /* 0x000fe2000bf05070 */
[----:B------:R-:W-:Y:S01]  /*07b0*/  ULDC UR15, c[0x0][0x630] ;  /* 0x00018c00000f7ab9 */ /* 0x000fe20000000800 */
[----:B------:R-:W-:Y:S01]  /*07c0*/  FMUL R0, R0, UR6 ;  /* 0x0000000600007c20 */ /* 0x000fe20008400000 */
[----:B------:R-:W-:Y:S01]  /*07d0*/  R2UR UR18, R16 ;  /* 0x00000000101272ca */ /* 0x000fe200000e0000 */
[----:B------:R-:W-:Y:S01]  /*07e0*/  ULDC UR20, c[0x0][0x154] ;  /* 0x0000550000147ab9 */ /* 0x000fe20000000800 */
[----:B------:R-:W-:Y:S01]  /*07f0*/  ISETP.NE.AND.EX P0, PT, RZ, UR17, PT, P0 ;  /* 0x00000011ff007c0c */ /* 0x000fe2000bf05300 */
[----:B------:R0:W1:Y:S01]  /*0800*/  F2I.U32.TRUNC.NTZ R3, R0 ;  /* 0x0000000000037305 */ /* 0x000062000020f000 */
[----:B------:R-:W-:-:S02]  /*0810*/  R2UR UR19, R17 ;  /* 0x00000000111372ca */ /* 0x000fc400000e0000 */
[----:B------:R-:W-:Y:S02]  /*0820*/  R2UR UR8, R16 ;  /* 0x00000000100872ca */ /* 0x000fe400000e0000 */
[----:B------:R-:W-:-:S07]  /*0830*/  R2UR UR9, R17 ;  /* 0x00000000110972ca */ /* 0x000fce00000e0000 */
[----:B0-----:R-:W-:Y:S08]  /*0840*/  @!P0 BRA `(.L_x_5) ;  /* 0x0000000000308947 */ /* 0x001ff00003800000 */
[----:B------:R-:W-:Y:S01]  /*0850*/  R2UR UR8, R16 ;  /* 0x00000000100872ca */ /* 0x000fe200000e0000 */
[----:B------:R-:W-:Y:S01]  /*0860*/  ULDC UR6, c[0x0][0x634] ;  /* 0x00018d0000067ab9 */ /* 0x000fe20000000800 */
[----:B------:R-:W-:-:S11]  /*0870*/  R2UR UR14, R17 ;  /* 0x00000000110e72ca */ /* 0x000fd600000e0000 */
[----:B------:R-:W-:-:S04]  /*0880*/  UIADD3 UR6, UP0, UR8, UR6, URZ ;  /* 0x0000000608067290 */ /* 0x000fc8000ff1e03f */
[----:B------:R-:W-:-:S04]  /*0890*/  UIADD3.X UR14, URZ, UR14, URZ, UP0, !UPT ;  /* 0x0000000e3f0e7290 */ /* 0x000fc800087fe43f */
[----:B------:R-:W-:-:S04]  /*08a0*/  UIMAD.WIDE.U32 UR8, UR14, UR16, URZ ;  /* 0x000000100e0872a5 */ /* 0x000fc8000f8e003f */
[----:B------:R-:W-:Y:S02]  /*08b0*/  UIMAD.WIDE.U32 UR10, UP0, UR6, UR17, UR8 ;  /* 0x00000011060a72a5 */ /* 0x000fe4000f800008 */
[----:B------:R-:W-:Y:S02]  /*08c0*/  UIMAD.WIDE.U32 UR8, UR6, UR16, URZ ;  /* 0x00000010060872a5 */ /* 0x000fe4000f8e003f */
[----:B------:R-:W-:Y:S02]  /*08d0*/  UIADD3.X UR13, URZ, URZ, URZ, UP0, !UPT ;  /* 0x0000003f3f0d7290 */ /* 0x000fe400087fe43f */
[----:B------:R-:W-:Y:S01]  /*08e0*/  UIADD3 URZ, UP0, UR9, UR10, URZ ;  /* 0x0000000a093f7290 */ /* 0x000fe2000ff1e03f */
[----:B------:R-:W-:-:S03]  /*08f0*/  UMOV UR12, UR11 ;  /* 0x0000000b000c7c82 */ /* 0x000fc60008000000 */
[----:B------:R-:W-:-:S12]  /*0900*/  UIMAD.WIDE.U32.X UR8, UR14, UR17, UR12, UP0 ;  /* 0x000000110e0872a5 */ /* 0x000fd800080e040c */
.L_x_5:
[----:B------:R-:W-:Y:S01]  /*0910*/  USHF.R.U64 UR43, UR8, UR15, UR9 ;  /* 0x0000000f082b7299 */ /* 0x000fe20008001209 */
[----:B------:R-:W-:Y:S01]  /*0920*/  I2FP.F32.U32 R0, UR7 ;  /* 0x0000000700007c45 */ /* 0x000fe20008201000 */
[----:B------:R-:W-:Y:S01]  /*0930*/  USHF.R.U32.HI UR5, URZ, UR15, UR9 ;  /* 0x0000000f3f057299 */ /* 0x000fe20008011609 */
[----:B-1----:R-:W-:Y:S01]  /*0940*/  R2UR UR12, R3 ;  /* 0x00000000030c72ca */ /* 0x002fe200000e0000 */
[----:B------:R-:W-:Y:S02]  /*0950*/  UIADD3 UR6, UP0, URZ, -UR43, URZ ;  /* 0x8000002b3f067290 */ /* 0x000fe4000ff1e03f */
[----:B------:R-:W-:Y:S01]  /*0960*/  FMUL R0, R0, UR20 ;  /* 0x0000001400007c20 */ /* 0x000fe20008400000 */
[----:B------:R-:W-:Y:S01]  /*0970*/  ULDC.64 UR8, c[0x0][0x620] ;  /* 0x0001880000087ab9 */ /* 0x000fe20000000a00 */
[----:B------:R-:W-:Y:S01]  /*0980*/  UIADD3.X UR5, URZ, ~UR5, URZ, UP0, !UPT ;  /* 0x800000053f057290 */ /* 0x000fe200087fe43f */
[----:B------:R-:W-:Y:S01]  /*0990*/  UMOV UR10, UR18 ;  /* 0x00000012000a7c82 */ /* 0x000fe20008000000 */
[----:B------:R-:W-:-:S02]  /*09a0*/  UMOV UR11, UR19 ;  /* 0x00000013000b7c82 */ /* 0x000fc40008000000 */
[----:B------:R-:W-:Y:S01]  /*09b0*/  UIMAD UR5, UR5, UR8, URZ ;  /* 0x00000008050572a4 */ /* 0x000fe2000f8e023f */
[----:B------:R-:W0:Y:S01]  /*09c0*/  F2I.U32.TRUNC.NTZ R0, R0 ;  /* 0x0000000000007305 */ /* 0x000e22000020f000 */
[----:B------:R-:W-:Y:S02]  /*09d0*/  UIMAD.WIDE.U32 UR10, UR6, UR8, UR10 ;  /* 0x00000008060a72a5 */ /* 0x000fe4000f8e000a */
[----:B------:R-:W-:Y:S01]  /*09e0*/  UIMAD UR6, UR6, UR9, UR5 ;  /* 0x00000009060672a4 */ /* 0x000fe2000f8e0205 */
[----:B------:R-:W-:Y:S01]  /*09f0*/  ULDC UR21, c[0x0][0x658] ;  /* 0x0001960000157ab9 */ /* 0x000fe20000000800 */
[----:B------:R-:W-:Y:S02]  /*0a00*/  UMOV UR19, 0xffffffff ;  /* 0xffffffff00137882 */ /* 0x000fe40000000000 */
[----:B------:R-:W-:Y:S01]  /*0a10*/  UIADD3 UR6, UR11, UR6, URZ ;  /* 0x000000060b067290 */ /* 0x000fe2000fffe03f */
[----:B------:R-:W-:Y:S01]  /*0a20*/  ULDC UR15, c[0x0][0x618] ;  /* 0x00018600000f7ab9 */ /* 0x000fe20000000800 */
[----:B------:R-:W-:Y:S01]  /*0a30*/  ULDC.64 UR8, c[0x0][0x640] ;  /* 0x0001900000087ab9 */ /* 0x000fe20000000a00 */
[----:B------:R-:W-:Y:S01]  /*0a40*/  USHF.L.U32 UR11, UR19, UR21, URZ ;  /* 0x00000015130b7299 */ /* 0x000fe2000800063f */
[----:B------:R-:W-:Y:S01]  /*0a50*/  ISETP.NE.U32.AND P0, PT, RZ, UR8, PT ;  /* 0x00000008ff007c0c */ /* 0x000fe2000bf05070 */
[----:B------:R-:W-:-:S02]  /*0a60*/  USHF.R.U64 UR19, UR10, UR15, UR6 ;  /* 0x0000000f0a137299 */ /* 0x000fc40008001206 */
[----:B------:R-:W-:Y:S01]  /*0a70*/  USHF.R.U32.HI UR10, URZ, UR15, UR6 ;  /* 0x0000000f3f0a7299 */ /* 0x000fe20008011606 */
[----:B0-----:R-:W-:Y:S01]  /*0a80*/  R2UR UR14, R0 ;  /* 0x00000000000e72ca */ /* 0x001fe200000e0000 */
[----:B------:R-:W-:Y:S01]  /*0a90*/  ULDC UR17, c[0x0][0x608] ;  /* 0x0001820000117ab9 */ /* 0x000fe20000000800 */
[----:B------:R-:W-:Y:S01]  /*0aa0*/  ISETP.NE.AND.EX P0, PT, RZ, UR9, PT, P0 ;  /* 0x00000009ff007c0c */ /* 0x000fe2000bf05300 */
[----:B------:R-:W-:Y:S02]  /*0ab0*/  USHF.R.U64 UR23, UR19, UR17, UR10 ;  /* 0x0000001113177299 */ /* 0x000fe4000800120a */
[----:B------:R-:W-:Y:S01]  /*0ac0*/  USHF.R.U32.HI UR10, URZ, UR17, UR10 ;  /* 0x000000113f0a7299 */ /* 0x000fe2000801160a */
[----:B------:R-:W-:Y:S01]  /*0ad0*/  UMOV UR16, 0x1 ;  /* 0x0000000100107882 */ /* 0x000fe20000000000 */
[----:B------:R-:W-:Y:S02]  /*0ae0*/  UIADD3 UR12, -UR12, URZ, URZ ;  /* 0x0000003f0c0c7290 */ /* 0x000fe4000fffe13f */
[----:B------:R-:W-:-:S02]  /*0af0*/  USHF.R.U64 UR24, UR23, UR21, UR10 ;  /* 0x0000001517187299 */ /* 0x000fc4000800120a */
[----:B------:R-:W-:Y:S01]  /*0b00*/  USHF.L.U32 UR6, UR16, UR21, URZ ;  /* 0x0000001510067299 */ /* 0x000fe2000800063f */
[----:B------:R-:W-:Y:S01]  /*0b10*/  ULDC UR13, c[0x0][0x144] ;  /* 0x00005100000d7ab9 */ /* 0x000fe20000000800 */
[----:B------:R-:W-:Y:S01]  /*0b20*/  ULDC UR5, c[0x0][0x600] ;  /* 0x0001800000057ab9 */ /* 0x000fe20000000800 */
[----:B------:R-:W-:Y:S02]  /*0b30*/  ULOP3.LUT UR16, URZ, UR11, URZ, 0x33, !UPT ;  /* 0x0000000b3f107292 */ /* 0x000fe4000f8e333f */
[----:B------:R-:W-:Y:S02]  /*0b40*/  USHF.R.U32.HI UR11, URZ, UR21, UR10 ;  /* 0x000000153f0b7299 */ /* 0x000fe4000801160a */
[----:B------:R-:W-:Y:S02]  /*0b50*/  UIADD3 UR18, UR5, -0x1, URZ ;  /* 0xffffffff05127890 */ /* 0x000fe4000fffe03f */
[----:B------:R-:W-:Y:S02]  /*0b60*/  UIADD3 UR20, -UR14, URZ, URZ ;  /* 0x0000003f0e147290 */ /* 0x000fe4000fffe13f */
[----:B------:R-:W-:Y:S01]  /*0b70*/  UIMAD UR4, UR13, UR12, UR4 ;  /* 0x0000000c0d0472a4 */ /* 0x000fe2000f8e0204 */
[----:B------:R-:W-:Y:S01]  /*0b80*/  ULDC UR25, c[0x0][0x148] ;  /* 0x0000520000197ab9 */ /* 0x000fe20000000800 */
[----:B------:R-:W-:Y:S01]  /*0b90*/  ULDC UR21, c[0x0][0x648] ;  /* 0x0001920000157ab9 */ /* 0x000fe20000000800 */
[----:B------:R-:W-:Y:S01]  /*0ba0*/  ULDC UR22, c[0x0][0x638] ;  /* 0x00018e0000167ab9 */ /* 0x000fe20000000800 */
[----:B------:R-:W-:Y:S01]  /*0bb0*/  UMOV UR10, UR24 ;  /* 0x00000018000a7c82 */ /* 0x000fe20008000000 */
[----:B------:R-:W-:Y:S07]  /*0bc0*/  @!P0 BRA `(.L_x_6) ;  /* 0x0000000000308947 */ /* 0x000fee0003800000 */
[----:B------:R-:W-:Y:S02]  /*0bd0*/  ULDC UR14, c[0x0][0x64c] ;  /* 0x00019300000e7ab9 */ /* 0x000fe40000000800 */
        /* <DEDUP_REMOVED lines=8> */
[----:B------:R-:W-:-:S07]  /*0c60*/  UIMAD.WIDE.U32.X UR8, UR17, UR9, UR14, UP0 ;  /* 0x00000009110872a5 */ /* 0x000fce00080e040e */
[----:B------:R-:W-:Y:S01]  /*0c70*/  UMOV UR10, UR8 ;  /* 0x00000008000a7c82 */ /* 0x000fe20008000000 */
[----:B------:R-:W-:-:S05]  /*0c80*/  UMOV UR11, UR9 ;  /* 0x00000009000b7c82 */ /* 0x000fca0008000000 */
.L_x_6:
[----:B------:R-:W-:Y:S01]  /*0c90*/  UISETP.NE.AND UP0, UPT, UR45, URZ, UPT ;  /* 0x0000003f2d00728c */ /* 0x000fe2000bf05270 */
[----:B------:R-:W-:Y:S01]  /*0ca0*/  IMAD.MOV.U32 R0, RZ, RZ, 0x1 ;  /* 0x00000001ff007424 */ /* 0x000fe200078e00ff */
[----:B------:R-:W-:Y:S02]  /*0cb0*/  USHF.R.U64 UR8, UR10, UR21, UR11 ;  /* 0x000000150a087299 */ /* 0x000fe4000800120b */
[----:B------:R-:W-:Y:S02]  /*0cc0*/  ULOP3.LUT UR16, UR23, UR16, URZ, 0xc0, !UPT ;  /* 0x0000001017107292 */ /* 0x000fe4000f8ec03f */
[----:B------:R-:W-:Y:S02]  /*0cd0*/  ULOP3.LUT UR18, UR19, UR18, URZ, 0xc0, !UPT ;  /* 0x0000001213127292 */ /* 0x000fe4000f8ec03f */
[----:B------:R-:W-:-:S03]  /*0ce0*/  UIMAD UR16, UR6, UR8, UR16 ;  /* 0x00000008061072a4 */ /* 0x000fc6000f8e0210 */
[----:B------:R-:W-:Y:S02]  /*0cf0*/  @UP0 UIMAD UR4, UR25, UR20, UR7 ;  /* 0x00000014190402a4 */ /* 0x000fe4000f8e0207 */
[----:B------:R-:W-:-:S04]  /*0d00*/  UIADD3 UR7, -UR8, URZ, URZ ;  /* 0x0000003f08077290 */ /* 0x000fc8000fffe13f */
[----:B------:R-:W-:-:S03]  /*0d10*/  UIMAD UR6, UR7, UR22, UR24 ;  /* 0x00000016070672a4 */ /* 0x000fc6000f8e0218 */
[----:B------:R-:W-:Y:S01]  /*0d20*/  ULDC UR7, c[0x0][0x610] ;  /* 0x0001840000077ab9 */ /* 0x000fe20000000800 */
[----:B------:R-:W-:Y:S02]  /*0d30*/  UIMAD UR6, UR6, UR5, UR18 ;  /* 0x00000005060672a4 */ /* 0x000fe4000f8e0212 */
[----:B------:R-:W-:-:S04]  /*0d40*/  UIMAD UR4, UR16, UR7, UR4 ;  /* 0x00000007100472a4 */ /* 0x000fc8000f8e0204 */
[----:B------:R-:W-:Y:S02]  /*0d50*/  USEL UR42, UR6, UR4, !UP0 ;  /* 0x00000004062a7287 */ /* 0x000fe4000c000000 */
[----:B------:R-:W-:-:S12]  /*0d60*/  USEL UR41, UR4, UR6, !UP0 ;  /* 0x0000000604297287 */ /* 0x000fd8000c000000 */
.L_x_4:
[----:B------:R-:W-:-:S08]  /*0d70*/  NOP ;  /* 0x0000000000007918 */ /* 0x000fd00000000000 */
[----:B------:R-:W0:Y:S02]  /*0d80*/  USETMAXREG.TRY_ALLOC.CTAPOOL UP0, 0xe8 ;  /* 0x000000e8000079c8 */ /* 0x000e240008000600 */
[----:B0-----:R-:W-:-:S13]  /*0d90*/  PLOP3.LUT P0, PT, PT, PT, UP0, 0x80, 0x0 ;  /* 0x000000000000781c */ /* 0x001fda0003f0f008 */
[----:B------:R-:W-:Y:S05]  /*0da0*/  @!P0 BRA `(.L_x_4) ;  /* 0xfffffffc00f08947 */ /* 0x000fea000383ffff */
[----:B------:R-:W-:Y:S01]  /*0db0*/  ULDC.64 UR4, c[0x0][0x598] ;  /* 0x0001660000047ab9 */ /* 0x000fe20000000a00 */
[----:B------:R-:W-:Y:S01]  /*0dc0*/  ULDC.64 UR36, c[0x0][0x208] ;  /* 0x0000820000247ab9 */ /* 0x000fe20000000a00 */
[----:B------:R-:W-:-:S04]  /*0dd0*/  ISETP.NE.U32.AND P0, PT, RZ, UR4, PT ;  /* 0x00000004ff007c0c */ /* 0x000fc8000bf05070 */
[----:B------:R-:W-:-:S13]  /*0de0*/  ISETP.NE.AND.EX P0, PT, RZ, UR5, PT, P0 ;  /* 0x00000005ff007c0c */ /* 0x000fda000bf05300 */
[----:B------:R-:W-:Y:S05]  /*0df0*/  @!P0 BRA `(.L_x_7) ;  /* 0x00000000001c8947 */ /* 0x000fea0003800000 */
[----:B------:R-:W0:Y:S02]  /*0e00*/  LDC.64 R4, c[0x0][0x598] ;  /* 0x00016600ff047b82 */ /* 0x000e240000000a00 */
[----:B0-----:R-:W2:Y:S02]  /*0e10*/  LDG.E.64 R4, desc[UR36][R4.64] ;  /* 0x0000002404047981 */ /* 0x001ea4000c1e1b00 */
[----:B--2---:R-:W-:-:S04]  /*0e20*/  ISETP.NE.U32.AND P0, PT, R4, RZ, PT ;  /* 0x000000ff0400720c */ /* 0x004fc80003f05070 */
[----:B------:R-:W-:-:S13]  /*0e30*/  ISETP.NE.AND.EX P0, PT, R5, RZ, PT, P0 ;  /* 0x000000ff0500720c */ /* 0x000fda0003f05300 */
[----:B------:R-:W-:Y:S05]  /*0e40*/  @!P0 BRA `(.L_x_7) ;  /* 0x0000000000088947 */ /* 0x000fea0003800000 */
[----:B------:R0:W5:Y:S01]  /*0e50*/  LD.E R22, desc[UR36][R4.64] ;  /* 0x0000002404167980 */ /* 0x000162000c101900 */
[----:B------:R-:W-:Y:S05]  /*0e60*/  BRA `(.L_x_8) ;  /* 0x0000000000247947 */ /* 0x000fea0003800000 */
.L_x_7:
[----:B------:R-:W-:Y:S02]  /*0e70*/  ULDC.64 UR4, c[0x0][0x588] ;  /* 0x0001620000047ab9 */ /* 0x000fe40000000a00 */
[----:B------:R-:W-:-:S04]  /*0e80*/  ISETP.NE.U32.AND P0, PT, RZ, UR4, PT ;  /* 0x00000004ff007c0c */ /* 0x000fc8000bf05070 */
[----:B------:R-:W-:-:S13]  /*0e90*/  ISETP.NE.AND.EX P0, PT, RZ, UR5, PT, P0 ;  /* 0x00000005ff007c0c */ /* 0x000fda000bf05300 */
[----:B------:R-:W-:Y:S05]  /*0ea0*/  @!P0 BRA `(.L_x_9) ;  /* 0x00000000000c8947 */ /* 0x000fea0003800000 */
[----:B------:R-:W0:Y:S02]  /*0eb0*/  LDC.64 R22, c[0x0][0x588] ;  /* 0x00016200ff167b82 */ /* 0x000e240000000a00 */
[----:B0-----:R1:W5:Y:S01]  /*0ec0*/  LDG.E R22, desc[UR36][R22.64] ;  /* 0x0000002416167981 */ /* 0x001362000c1e1900 */
[----:B------:R-:W-:Y:S05]  /*0ed0*/  BRA `(.L_x_8) ;  /* 0x0000000000087947 */ /* 0x000fea0003800000 */
.L_x_9:
[----:B------:R-:W-:Y:S02]  /*0ee0*/  ULDC UR4, c[0x0][0x580] ;  /* 0x0001600000047ab9 */ /* 0x000fe40000000800 */
[----:B------:R-:W-:-:S07]  /*0ef0*/  IMAD.U32 R22, RZ, RZ, UR4 ;  /* 0x00000004ff167e24 */ /* 0x000fce000f8e00ff */
.L_x_8:
[----:B------:R-:W-:Y:S02]  /*0f00*/  ULDC.64 UR4, c[0x0][0x5a0] ;  /* 0x0001680000047ab9 */ /* 0x000fe40000000a00 */
[----:B------:R-:W-:-:S04]  /*0f10*/  ISETP.NE.U32.AND P0, PT, RZ, UR4, PT ;  /* 0x00000004ff007c0c */ /* 0x000fc8000bf05070 */
[----:B------:R-:W-:-:S13]  /*0f20*/  ISETP.NE.AND.EX P0, PT, RZ, UR5, PT, P0 ;  /* 0x00000005ff007c0c */ /* 0x000fda000bf05300 */
[----:B------:R-:W-:Y:S05]  /*0f30*/  @!P0 BRA `(.L_x_10) ;  /* 0x00000000001c8947 */ /* 0x000fea0003800000 */
[----:B0-----:R-:W0:Y:S02]  /*0f40*/  LDC.64 R4, c[0x0][0x5a0] ;  /* 0x00016800ff047b82 */ /* 0x001e240000000a00 */
[----:B0-----:R-:W2:Y:S02]  /*0f50*/  LDG.E.64 R4, desc[UR36][R4.64] ;  /* 0x0000002404047981 */ /* 0x001ea4000c1e1b00 */
[----:B--2---:R-:W-:-:S04]  /*0f60*/  ISETP.NE.U32.AND P0, PT, R4, RZ, PT ;  /* 0x000000ff0400720c */ /* 0x004fc80003f05070 */
[----:B------:R-:W-:-:S13]  /*0f70*/  ISETP.NE.AND.EX P0, PT, R5, RZ, PT, P0 ;  /* 0x000000ff0500720c */ /* 0x000fda0003f05300 */
[----:B------:R-:W-:Y:S05]  /*0f80*/  @!P0 BRA `(.L_x_10) ;  /* 0x0000000000088947 */ /* 0x000fea0003800000 */
[----:B------:R0:W5:Y:S01]  /*0f90*/  LD.E R19, desc[UR36][R4.64] ;  /* 0x0000002404137980 */ /* 0x000162000c101900 */
[----:B------:R-:W-:Y:S05]  /*0fa0*/  BRA `(.L_x_11) ;  /* 0x0000000000247947 */ /* 0x000fea0003800000 */
.L_x_10:
[----:B------:R-:W-:Y:S02]  /*0fb0*/  ULDC.64 UR4, c[0x0][0x590] ;  /* 0x0001640000047ab9 */ /* 0x000fe40000000a00 */
[----:B------:R-:W-:-:S04]  /*0fc0*/  ISETP.NE.U32.AND P0, PT, RZ, UR4, PT ;  /* 0x00000004ff007c0c */ /* 0x000fc8000bf05070 */
[----:B------:R-:W-:-:S13]  /*0fd0*/  ISETP.NE.AND.EX P0, PT, RZ, UR5, PT, P0 ;  /* 0x00000005ff007c0c */ /* 0x000fda000bf05300 */
[----:B------:R-:W-:Y:S05]  /*0fe0*/  @!P0 BRA `(.L_x_12) ;  /* 0x00000000000c8947 */ /* 0x000fea0003800000 */
[----:B0-----:R-:W0:Y:S02]  /*0ff0*/  LDC.64 R4, c[0x0][0x590] ;  /* 0x00016400ff047b82 */ /* 0x001e240000000a00 */
[----:B0-----:R2:W5:Y:S01]  /*1000*/  LDG.E R19, desc[UR36][R4.64] ;  /* 0x0000002404137981 */ /* 0x001562000c1e1900 */
[----:B------:R-:W-:Y:S05]  /*1010*/  BRA `(.L_x_11) ;  /* 0x0000000000087947 */ /* 0x000fea0003800000 */
.L_x_12:
[----:B------:R-:W-:Y:S02]  /*1020*/  ULDC UR4, c[0x0][0x584] ;  /* 0x0001610000047ab9 */ /* 0x000fe40000000800 */
[----:B------:R-:W-:-:S07]  /*1030*/  MOV R19, UR4 ;  /* 0x0000000400137c02 */ /* 0x000fce0008000f00 */
.L_x_11:
[----:B------:R-:W-:-:S13]  /*1040*/  LOP3.LUT P0, RZ, R0, 0xff, RZ, 0xc0, !PT ;  /* 0x000000ff00ff7812 */ /* 0x000fda000780c0ff */
[----:B------:R-:W-:Y:S05]  /*1050*/  @!P0 EXIT ;  /* 0x000000000000894d */ /* 0x000fea0003800000 */
[----:B------:R-:W-:Y:S01]  /*1060*/  ULDC UR4, c[0x0][0x28c] ;  /* 0x0000a30000047ab9 */ /* 0x000fe20000000800 */
[----:B------:R-:W-:Y:S01]  /*1070*/  UMOV UR38, URZ ;  /* 0x0000003f00267c82 */ /* 0x000fe20008000000 */
[----:B------:R-:W-:Y:S01]  /*1080*/  UIADD3 UR4, UR4, 0x3f, URZ ;  /* 0x0000003f04047890 */ /* 0x000fe2000fffe03f */
[----:B------:R-:W-:-:S03]  /*1090*/  UMOV UR39, URZ ;  /* 0x0000003f00277c82 */ /* 0x000fc60008000000 */
[----:B------:R-:W-:-:S04]  /*10a0*/  USHF.R.S32.HI UR5, URZ, 0x1f, UR4 ;  /* 0x0000001f3f057899 */ /* 0x000fc80008011404 */
[----:B------:R-:W-:-:S04]  /*10b0*/  ULEA.HI UR5, UR5, UR4, URZ, 0x6 ;  /* 0x0000000405057291 */ /* 0x000fc8000f8f303f */
[----:B------:R-:W-:-:S12]  /*10c0*/  USHF.R.S32.HI UR44, URZ, 0x6, UR5 ;  /* 0x000000063f2c7899 */ /* 0x000fd80008011405 */
.L_x_414:
[----:B------:R-:W-:Y:S01]  /*10d0*/  LOP3.LUT R0, R2, 0x80, RZ, 0xc0, !PT ;  /* 0x0000008002007812 */ /* 0x000fe200078ec0ff */
[----:B---3--:R-:W3:Y:S01]  /*10e0*/  S2UR UR6, SR_CgaCtaId ;  /* 0x00000000000679c3 */ /* 0x008ee20000008800 */
[----:B------:R-:W-:Y:S02]  /*10f0*/  UMOV UR46, 0x400 ;  /* 0x00000400002e7882 */ /* 0x000fe40000000000 */
[----:B------:R-:W-:-:S06]  /*1100*/  SHF.R.U32.HI R0, RZ, 0x7, R0 ;  /* 0x00000007ff007819 */ /* 0x000fcc0000011600 */
[----:B----4-:R-:W4:Y:S01]  /*1110*/  SHFL.IDX PT, R0, R0, RZ, 0x1f ;  /* 0x00001fff00007589 */ /* 0x010f2200000e0000 */
[----:B---3--:R-:W-:Y:S01]  /*1120*/  ULEA UR46, UR6, UR46, 0x18 ;  /* 0x0000002e062e7291 */ /* 0x008fe2000f8ec03f */
[----:B----4-:R-:W-:-:S13]  /*1130*/  R2UR UR4, R0 ;  /* 0x00000000000472ca */ /* 0x010fda00000e0000 */
[----:B------:R-:W-:-:S04]  /*1140*/  ULEA.HI UR5, UR4, UR4, URZ, 0x1 ;  /* 0x0000000404057291 */ /* 0x000fc8000f8f083f */
[----:B------:R-:W-:-:S04]  /*1150*/  ULOP3.LUT UR5, UR5, 0x7fffe, URZ, 0xc0, !UPT ;  /* 0x0007fffe05057892 */ /* 0x000fc8000f8ec03f */
[----:B------:R-:W-:-:S03]  /*1160*/  UIADD3 UR5, UR4, -UR5, URZ ;  /* 0x8000000504057290 */ /* 0x000fc6000fffe03f */
[----:B------:R-:W-:Y:S01]  /*1170*/  ULDC UR4, c[0x0][0x28c] ;  /* 0x0000a30000047ab9 */ /* 0x000fe20000000800 */
[----:B------:R-:W-:Y:S01]  /*1180*/  ULEA UR5, UR5, UR46, 0xd ;  /* 0x0000002e05057291 */ /* 0x000fe2000f8e683f */
[----:B------:R-:W-:-:S03]  /*1190*/  ISETP.LT.AND P0, PT, RZ, UR4, PT ;  /* 0x00000004ff007c0c */ /* 0x000fc6000bf01270 */
[----:B------:R-:W-:-:S04]  /*11a0*/  UIADD3 UR5, UR5, 0x100, URZ ;  /* 0x0000010005057890 */ /* 0x000fc8000fffe03f */
[----:B------:R-:W-:-:S04]  /*11b0*/  USHF.R.U32.HI UR5, URZ, 0x4, UR5 ;  /* 0x000000043f057899 */ /* 0x000fc80008011605 */
[----:B------:R-:W-:Y:S02]  /*11c0*/  ULOP3.LUT UR47, UR5, 0x3fff, URZ, 0xc0, !UPT ;  /* 0x00003fff052f7892 */ /* 0x000fe4000f8ec03f */
[----:B-12--5:R-:W-:Y:S10]  /*11d0*/  @P0 BRA `(.L_x_13) ;  /* 0x0000000000400947 */ /* 0x026ff40003800000 */
[----:B------:R-:W-:Y:S01]  /*11e0*/  MOV R0, 0x0 ;  /* 0x0000000000007802 */ /* 0x000fe20000000f00 */
[----:B------:R-:W-:Y:S01]  /*11f0*/  ULDC.64 UR4, c[0x4][0x68] ;  /* 0x01001a0000047ab9 */ /* 0x000fe20000000a00 */
[----:B------:R-:W-:Y:S01]  /*1200*/  ULDC.64 UR6, c[0x4][0x8] ;  /* 0x0100020000067ab9 */ /* 0x000fe20000000a00 */
[----:B0-2---:R-:W-:Y:S01]  /*1210*/  IMAD.U32 R4, RZ, RZ, UR4 ;  /* 0x00000004ff047e24 */ /* 0x005fe2000f8e00ff */
[----:B------:R0:W2:Y:S01]  /*1220*/  LDC.64 R14, c[0x4][R0] ;  /* 0x01000000000e7b82 */ /* 0x0000a20000000a00 */
[----:B------:R-:W-:Y:S01]  /*1230*/  IMAD.U32 R5, RZ, RZ, UR5 ;  /* 0x00000005ff057e24 */ /* 0x000fe2000f8e00ff */
[----:B------:R-:W-:Y:S01]  /*1240*/  ULDC.64 UR4, c[0x4][0x70] ;  /* 0x01001c0000047ab9 */ /* 0x000fe20000000a00 */
[----:B------:R-:W-:Y:S01]  /*1250*/  IMAD.U32 R10, RZ, RZ, UR6 ;  /* 0x00000006ff0a7e24 */ /* 0x000fe2000f8e00ff */
[----:B------:R-:W-:Y:S01]  /*1260*/  MOV R11, UR7 ;  /* 0x00000007000b7c02 */ /* 0x000fe20008000f00 */
[----:B------:R-:W-:Y:S02]  /*1270*/  IMAD.U32 R6, RZ, RZ, UR4 ;  /* 0x00000004ff067e24 */ /* 0x000fe4000f8e00ff */
[----:B------:R-:W-:-:S02]  /*1280*/  IMAD.U32 R7, RZ, RZ, UR5 ;  /* 0x00000005ff077e24 */ /* 0x000fc4000f8e00ff */
[----:B------:R-:W-:Y:S02]  /*1290*/  IMAD.MOV.U32 R8, RZ, RZ, 0x1e1 ;  /* 0x000001e1ff087424 */ /* 0x000fe400078e00ff */
[----:B------:R-:W-:Y:S02]  /*12a0*/  IMAD.MOV.U32 R12, RZ, RZ, 0x1 ;  /* 0x00000001ff0c7424 */ /* 0x000fe400078e00ff */
[----:B0-----:R-:W-:-:S07]  /*12b0*/  IMAD.MOV.U32 R13, RZ, RZ, RZ ;  /* 0x000000ffff0d7224 */ /* 0x001fce00078e00ff */
[----:B------:R-:W-:-:S07]  /*12c0*/  LEPC R20, `(.L_x_13) ;  /* 0x000000001014794e */ /* 0x000fce0000000000 */
[----:B-12--5:R-:W-:Y:S05]  /*12d0*/  CALL.ABS.NOINC R14 ;  /* 0x000000000e007343 */ /* 0x026fea0003c00000 */
.L_x_13:
[----:B------:R-:W-:-:S06]  /*12e0*/  ULOP3.LUT UR4, UR40, 0x1, URZ, 0xfc, !UPT ;  /* 0x0000000128047892 */ /* 0x000fcc000f8efc3f */
[----:B------:R-:W-:-:S05]  /*12f0*/  IMAD.U32 R0, RZ, RZ, UR4 ;  /* 0x00000004ff007e24 */ /* 0x000fca000f8e00ff */
[----:B------:R-:W-:-:S13]  /*1300*/  ISETP.NE.AND P0, PT, R0, 0x3, PT ;  /* 0x000000030000780c */ /* 0x000fda0003f05270 */
[----:B------:R-:W-:Y:S05]  /*1310*/  @!P0 BRA `(.L_x_14) ;  /* 0x0000000000048947 */ /* 0x000fea0003800000 */
[----:B------:R-:W-:Y:S01]  /*1320*/  BPT.TRAP 0x1 ;  /* 0x000000040000795c */ /* 0x000fe20000300000 */
.L_x_14:
[----:B------:R-:W-:Y:S01]  /*1330*/  IMAD.U32 R3, RZ, RZ, UR39 ;  /* 0x00000027ff037e24 */ /* 0x000fe2000f8e00ff */
[----:B------:R-:W-:-:S04]  /*1340*/  MOV R0, UR38 ;  /* 0x0000002600007c02 */ /* 0x000fc80008000f00 */
[----:B------:R-:W-:Y:S02]  /*1350*/  LEA R3, R3, UR46, 0x3 ;  /* 0x0000002e03037c11 */ /* 0x000fe4000f8e18ff */
[----:B------:R-:W-:-:S04]  /*1360*/  SHF.L.U32 R0, R0, 0x1f, RZ ;  /* 0x0000001f00007819 */ /* 0x000fc800000006ff */
[----:B------:R3:W4:Y:S01]  /*1370*/  SYNCS.PHASECHK.TRANS64.TRYWAIT P1, [R3+URZ], R0 ;  /* 0x00000000030075a7 */ /* 0x000722000802017f */
[----:B------:R-:W-:Y:S05]  /*1380*/  @!P0 BRA `(.L_x_15) ;  /* 0x0000000000048947 */ /* 0x000fea0003800000 */
[----:B------:R-:W-:Y:S01]  /*1390*/  BPT.TRAP 0x1 ;  /* 0x000000040000795c */ /* 0x000fe20000300000 */
.L_x_15:
[----:B----4-:R-:W-:Y:S05]  /*13a0*/  @P1 BRA `(.L_x_16) ;  /* 0x0000000000081947 */ /* 0x010fea0003800000 */
[----:B------:R-:W4:Y:S02]  /*13b0*/  SYNCS.PHASECHK.TRANS64.TRYWAIT P1, [R3+URZ], R0 ;  /* 0x00000000030075a7 */ /* 0x000f24000802017f */
[----:B----4-:R-:W-:Y:S05]  /*13c0*/  @!P1 BRA `(.L_x_17) ;  /* 0x000000f000389947 */ /* 0x010fea0003800000 */
.L_x_16:
[----:B------:R-:W-:-:S04]  /*13d0*/  UISETP.LT.AND UP0, UPT, UR44, 0x1, UPT ;  /* 0x000000012c00788c */ /* 0x000fc8000bf01270 */
[----:B------:R-:W-:-:S04]  /*13e0*/  USEL UR4, UR44, 0x1, UP0 ;  /* 0x000000012c047887 */ /* 0x000fc80008000000 */
[----:B------:R-:W-:-:S06]  /*13f0*/  UIADD3 UR4, UR44, -UR4, URZ ;  /* 0x800000042c047290 */ /* 0x000fcc000fffe03f */
[----:B---34-:R-:W-:Y:S01]  /*1400*/  IMAD.U32 R0, RZ, RZ, UR4 ;  /* 0x00000004ff007e24 */ /* 0x018fe2000f8e00ff */
[----:B------:R-:W-:Y:S05]  /*1410*/  WARPSYNC.ALL ;  /* 0x0000000000007948 */ /* 0x000fea0003800000 */
[----:B------:R-:W-:Y:S01]  /*1420*/  ISETP.GE.AND P1, PT, R0, 0x1, PT ;  /* 0x000000010000780c */ /* 0x000fe20003f26270 */
[----:B------:R-:W-:Y:S01]  /*1430*/  UIADD3 UR46, UR46, 0x20100, URZ ;  /* 0x000201002e2e7890 */ /* 0x000fe2000fffe03f */
[----:B------:R-:W-:Y:S01]  /*1440*/  WARPGROUP.ARRIVE ;  /* 0x00000000000079c5 */ /* 0x000fe20000000000 */
[----:B------:R-:W-:Y:S02]  /*1450*/  ULOP3.LUT UR4, UR47, 0x10000, URZ, 0xfc, !UPT ;  /* 0x000100002f047892 */ /* 0x000fe4000f8efc3f */
[----:B------:R-:W-:-:S02]  /*1460*/  USHF.R.U32.HI UR46, URZ, 0x4, UR46 ;  /* 0x000000043f2e7899 */ /* 0x000fc4000801162e */
[----:B------:R-:W-:Y:S02]  /*1470*/  ULEA UR6, UR39, UR4, 0xb ;  /* 0x0000000427067291 */ /* 0x000fe4000f8e583f */
[----:B------:R-:W-:Y:S01]  /*1480*/  ULOP3.LUT UR5, UR46, 0x3fff, URZ, 0xc0, !UPT ;  /* 0x00003fff2e057892 */ /* 0x000fe2000f8ec03f */
[----:B------:R-:W-:Y:S01]  /*1490*/  UMOV UR9, 0x40000040 ;  /* 0x4000004000097882 */ /* 0x000fe20000000000 */
[----:B------:R-:W-:Y:S02]  /*14a0*/  UMOV UR11, 0x40000040 ;  /* 0x40000040000b7882 */ /* 0x000fe40000000000 */
[----:B------:R-:W-:Y:S01]  /*14b0*/  ULOP3.LUT UR5, UR5, 0x10000, URZ, 0xfc, !UPT ;  /* 0x0001000005057892 */ /* 0x000fe2000f8efc3f */
[----:B------:R-:W-:-:S03]  /*14c0*/  UMOV UR8, UR6 ;  /* 0x0000000600087c82 */ /* 0x000fc60008000000 */
[----:B------:R-:W-:-:S07]  /*14d0*/  UIMAD UR7, UR39, 0x600, UR5 ;  /* 0x00000600270778a4 */ /* 0x000fce000f8e0205 */
[----:B------:R-:W-:Y:S02]  /*14e0*/  UMOV UR10, UR7 ;  /* 0x00000007000a7c82 */ /* 0x000fe40008000000 */
[----:B------:R-:W-:Y:S01]  /*14f0*/  HGMMA.64x192x16.F32 R120, gdesc[UR8], RZ, !UPT, gsb0 ;  /* 0x02e00000087879f0 */ /* 0x000fe2000c0008ff */
[----:B------:R-:W-:Y:S01]  /*1500*/  UIADD3 UR8, UR6, 0x400, URZ ;  /* 0x0000040006087890 */ /* 0x000fe2000fffe03f */
[----:B------:R-:W-:Y:S01]  /*1510*/  UMOV UR9, 0x40000040 ;  /* 0x4000004000097882 */ /* 0x000fe20000000000 */
[----:B------:R-:W-:Y:S02]  /*1520*/  WARPGROUP.DEPBAR.LE gsb0, 0x0 ;  /* 0x00008000000079c5 */ /* 0x000fe40000010000 */
[----:B------:R-:W-:-:S15]  /*1530*/  WARPGROUP.ARRIVE ;  /* 0x00000000000079c5 */ /* 0x000fde0000000000 */
[----:B------:R-:W-:Y:S01]  /*1540*/  HGMMA.64x192x16.F32 R24, gdesc[UR8], RZ, !UPT, gsb0 ;  /* 0x02e00000081879f0 */ /* 0x000fe2000c0008ff */
[----:B------:R-:W-:Y:S02]  /*1550*/  UIADD3 UR8, UR6, 0x2, URZ ;  /* 0x0000000206087890 */ /* 0x000fe4000fffe03f */
[----:B------:R-:W-:Y:S01]  /*1560*/  UIADD3 UR10, UR7, 0x2, URZ ;  /* 0x00000002070a7890 */ /* 0x000fe2000fffe03f */
[----:B------:R-:W-:Y:S01]  /*1570*/  UMOV UR9, 0x40000040 ;  /* 0x4000004000097882 */ /* 0x000fe20000000000 */
[----:B------:R-:W-:Y:S01]  /*1580*/  UMOV UR11, 0x40000040 ;  /* 0x40000040000b7882 */ /* 0x000fe20000000000 */
[----:B------:R-:W-:Y:S02]  /*1590*/  WARPGROUP.DEPBAR.LE gsb0, 0x0 ;  /* 0x00008000000079c5 */ /* 0x000fe40000010000 */
[----:B------:R-:W-:-:S12]  /*15a0*/  WARPGROUP.ARRIVE ;  /* 0x00000000000079c5 */ /* 0x000fd80000000000 */
[----:B------:R-:W-:Y:S01]  /*15b0*/  HGMMA.64x192x16.F32 R120, gdesc[UR8], R120, gsb0 ;  /* 0x02e00000087879f0 */ /* 0x000fe20008000878 */
[----:B------:R-:W-:Y:S01]  /*15c0*/  UIADD3 UR8, UR6, 0x402, URZ ;  /* 0x0000040206087890 */ /* 0x000fe2000fffe03f */
[----:B------:R-:W-:Y:S01]  /*15d0*/  UMOV UR9, 0x40000040 ;  /* 0x4000004000097882 */ /* 0x000fe20000000000 */
[----:B------:R-:W-:Y:S02]  /*15e0*/  WARPGROUP.DEPBAR.LE gsb0, 0x0 ;  /* 0x00008000000079c5 */ /* 0x000fe40000010000 */
[----:B------:R-:W-:-:S15]  /*15f0*/  WARPGROUP.ARRIVE ;  /* 0x00000000000079c5 */ /* 0x000fde0000000000 */
[----:B------:R-:W-:Y:S01]  /*1600*/  HGMMA.64x192x16.F32 R24, gdesc[UR8], R24, gsb0 ;  /* 0x02e00000081879f0 */ /* 0x000fe20008000818 */
        /* <DEDUP_REMOVED lines=23> */
[----:B------:R-:W-:Y:S03]  /*1780*/  HGMMA.64x192x16.F32 R24, gdesc[UR8], R24, gsb0 ;  /* 0x02e00000081879f0 */ /* 0x000fe60008000818 */
[----:B------:R-:W-:Y:S02]  /*1790*/  WARPGROUP.DEPBAR.LE gsb0, 0x0 ;  /* 0x00008000000079c5 */ /* 0x000fe40000010000 */
[----:B------:R-:W-:Y:S05]  /*17a0*/  @!P1 BRA `(.L_x_18) ;  /* 0x00000004006c9947 */ /* 0x000fea0003800000 */
[----:B------:R-:W-:-:S04]  /*17b0*/  UIADD3 UR6, UR39, 0x1, URZ ;  /* 0x0000000127067890 */ /* 0x000fc8000fffe03f */
[----:B------:R-:W-:-:S04]  /*17c0*/  UISETP.NE.AND UP0, UPT, UR6, 0x4, UPT ;  /* 0x000000040600788c */ /* 0x000fc8000bf05270 */
[----:B------:R-:W-:Y:S02]  /*17d0*/  USEL UR7, URZ, 0x1, UP0 ;  /* 0x000000013f077887 */ /* 0x000fe40008000000 */
[----:B------:R-:W-:Y:S02]  /*17e0*/  USEL UR6, UR6, URZ, UP0 ;  /* 0x0000003f06067287 */ /* 0x000fe40008000000 */
[----:B------:R-:W-:-:S06]  /*17f0*/  ULOP3.LUT UR7, UR38, UR7, URZ, 0x3c, !UPT ;  /* 0x0000000726077292 */ /* 0x000fcc000f8e3c3f */
[----:B0-2---:R-:W-:Y:S01]  /*1800*/  IMAD.U32 R5, RZ, RZ, UR7 ;  /* 0x00000007ff057e24 */ /* 0x005fe2000f8e00ff */
[----:B------:R-:W-:-:S06]  /*1810*/  UMOV UR7, UR39 ;  /* 0x0000002700077c82 */ /* 0x000fcc0008000000 */
.L_x_25:
[----:B0-2---:R-:W-:Y:S05]  /*1820*/  @!P0 BRA `(.L_x_19) ;  /* 0x0000000000048947 */ /* 0x005fea0003800000 */
[----:B------:R-:W-:Y:S01]  /*1830*/  BPT.TRAP 0x1 ;  /* 0x000000040000795c */ /* 0x000fe20000300000 */
.L_x_19:
[----:B------:R-:W0:Y:S01]  /*1840*/  S2UR UR8, SR_CgaCtaId ;  /* 0x00000000000879c3 */ /* 0x000e220000008800 */
[----:B------:R-:W-:Y:S01]  /*1850*/  UMOV UR12, 0x400 ;  /* 0x00000400000c7882 */ /* 0x000fe20000000000 */
[----:B------:R-:W-:Y:S01]  /*1860*/  SHF.L.U32 R3, R5, 0x1f, RZ ;  /* 0x0000001f05037819 */ /* 0x000fe200000006ff */
[----:B0-----:R-:W-:-:S04]  /*1870*/  ULEA UR12, UR8, UR12, 0x18 ;  /* 0x0000000c080c7291 */ /* 0x001fc8000f8ec03f */
[----:B------:R-:W-:-:S09]  /*1880*/  ULEA UR8, UR6, UR12, 0x3 ;  /* 0x0000000c06087291 */ /* 0x000fd2000f8e183f */
[----:B------:R0:W2:Y:S01]  /*1890*/  SYNCS.PHASECHK.TRANS64.TRYWAIT P1, [UR8], R3 ;  /* 0x00000003ff0075a7 */ /* 0x0000a20008020148 */
[----:B------:R-:W-:Y:S05]  /*18a0*/  @!P0 BRA `(.L_x_20) ;  /* 0x0000000000048947 */ /* 0x000fea0003800000 */
[----:B------:R-:W-:Y:S01]  /*18b0*/  BPT.TRAP 0x1 ;  /* 0x000000040000795c */ /* 0x000fe20000300000 */
.L_x_20:
[----:B--2---:R-:W-:Y:S05]  /*18c0*/  @P1 BRA `(.L_x_21) ;  /* 0x0000000000081947 */ /* 0x004fea0003800000 */
[----:B------:R-:W2:Y:S02]  /*18d0*/  SYNCS.PHASECHK.TRANS64.TRYWAIT P1, [UR8], R3 ;  /* 0x00000003ff0075a7 */ /* 0x000ea40008020148 */
[----:B--2---:R-:W-:Y:S05]  /*18e0*/  @!P1 BRA `(.L_x_22) ;  /* 0x000000ec00049947 */ /* 0x004fea0003800000 */
.L_x_21:
[----:B------:R-:W-:Y:S01]  /*18f0*/  ULEA UR13, UR6, UR4, 0xb ;  /* 0x00000004060d7291 */ /* 0x000fe2000f8e583f */
[----:B------:R-:W-:Y:S01]  /*1900*/  WARPGROUP.ARRIVE ;  /* 0x00000000000079c5 */ /* 0x000fe20000000000 */
[----:B------:R-:W-:Y:S01]  /*1910*/  UIMAD UR14, UR6, 0x600, UR5 ;  /* 0x00000600060e78a4 */ /* 0x000fe2000f8e0205 */
[----:B------:R-:W-:Y:S01]  /*1920*/  UMOV UR9, 0x40000040 ;  /* 0x4000004000097882 */ /* 0x000fe20000000000 */
[----:B------:R-:W-:-:S03]  /*1930*/  UMOV UR11, 0x40000040 ;  /* 0x40000040000b7882 */ /* 0x000fc60000000000 */
[----:B------:R-:W-:Y:S02]  /*1940*/  UMOV UR8, UR13 ;  /* 0x0000000d00087c82 */ /* 0x000fe40008000000 */
[----:B------:R-:W-:Y:S02]  /*1950*/  UMOV UR10, UR14 ;  /* 0x0000000e000a7c82 */ /* 0x000fe40008000000 */
        /* <DEDUP_REMOVED lines=44> */
[----:B------:R-:W-:Y:S01]  /*1c20*/  BPT.TRAP 0x1 ;  /* 0x000000040000795c */ /* 0x000fe20000300000 */
.L_x_23:
[----:B------:R-:W-:Y:S02]  /*1c30*/  UISETP.GT.U32.AND UP0, UPT, UR40, 0x1, UPT ;  /* 0x000000012800788c */ /* 0x000fe4000bf04070 */
[----:B------:R-:W-:-:S04]  /*1c40*/  ULEA UR12, UR7, UR12, 0x3 ;  /* 0x0000000c070c7291 */ /* 0x000fc8000f8e183f */
[----:B------:R-:W-:Y:S01]  /*1c50*/  UIADD3 UR12, UR12, 0x20, URZ ;  /* 0x000000200c0c7890 */ /* 0x000fe2000fffe03f */
[----:B------:R-:W-:-:S03]  /*1c60*/  PLOP3.LUT P1, PT, PT, PT, UP0, 0x80, 0x0 ;  /* 0x000000000000781c */ /* 0x000fc60003f2f008 */
[----:B------:R-:W-:-:S09]  /*1c70*/  UPRMT UR12, URZ, 0x654, UR12 ;  /* 0x000006543f0c7896 */ /* 0x000fd2000800000c */
[----:B------:R-:W-:Y:S01]  /*1c80*/  SYNCS.ARRIVE.TRANS64.RED.A1T0 RZ, [UR12], RZ ;  /* 0x000000ffffff79a7 */ /* 0x000fe2000810040c */
[----:B------:R-:W-:Y:S05]  /*1c90*/  @P1 BRA `(.L_x_24) ;  /* 0x0000000000041947 */ /* 0x000fea0003800000 */
[----:B------:R-:W-:Y:S01]  /*1ca0*/  BPT.TRAP 0x1 ;  /* 0x000000040000795c */ /* 0x000fe20000300000 */
.L_x_24:
[----:B------:R-:W-:Y:S01]  /*1cb0*/  UIADD3 UR6, UR6, 0x1, URZ ;  /* 0x0000000106067890 */ /* 0x000fe2000fffe03f */
[C---:B------:R-:W-:Y:S01]  /*1cc0*/  ISETP.GT.AND P1, PT, R0.reuse, 0x1, PT ;  /* 0x000000010000780c */ /* 0x040fe20003f24270 */
[----:B------:R-:W-:Y:S01]  /*1cd0*/  UIADD3 UR7, UR7, 0x1, URZ ;  /* 0x0000000107077890 */ /* 0x000fe2000fffe03f */
[----:B------:R-:W-:Y:S01]  /*1ce0*/  VIADD R0, R0, 0xffffffff ;  /* 0xffffffff00007836 */ /* 0x000fe20000000000 */
[----:B------:R-:W-:Y:S02]  /*1cf0*/  UISETP.NE.AND UP0, UPT, UR6, 0x4, UPT ;  /* 0x000000040600788c */ /* 0x000fe4000bf05270 */
[----:B------:R-:W-:Y:S02]  /*1d00*/  UISETP.NE.AND UP1, UPT, UR7, 0x4, UPT ;  /* 0x000000040700788c */ /* 0x000fe4000bf25270 */
[----:B------:R-:W-:Y:S02]  /*1d10*/  USEL UR8, URZ, 0x1, UP0 ;  /* 0x000000013f087887 */ /* 0x000fe40008000000 */
[----:B------:R-:W-:-:S02]  /*1d20*/  USEL UR6, UR6, URZ, UP0 ;  /* 0x0000003f06067287 */ /* 0x000fc40008000000 */
[----:B------:R-:W-:Y:S02]  /*1d30*/  USEL UR7, UR7, URZ, UP1 ;  /* 0x0000003f07077287 */ /* 0x000fe40008800000 */
[----:B------:R-:W-:Y:S01]  /*1d40*/  LOP3.LUT R5, R5, UR8, RZ, 0x3c, !PT ;  /* 0x0000000805057c12 */ /* 0x000fe2000f8e3cff */
[----:B------:R-:W-:Y:S09]  /*1d50*/  @P1 BRA `(.L_x_25) ;  /* 0xfffffff800b01947 */ /* 0x000ff2000383ffff */
.L_x_18:
[----:B------:R-:W3:Y:S02]  /*1d60*/  LDC R0, c[0x0][0x28c] ;  /* 0x0000a300ff007b82 */ /* 0x000ee40000000800 */
[----:B---3--:R-:W-:-:S13]  /*1d70*/  ISETP.GE.AND P1, PT, R0, 0x1, PT ;  /* 0x000000010000780c */ /* 0x008fda0003f26270 */
[----:B------:R-:W-:Y:S05]  /*1d80*/  @!P1 BRA `(.L_x_26) ;  /* 0x0000000000449947 */ /* 0x000fea0003800000 */
[----:B------:R-:W-:Y:S05]  /*1d90*/  @!P0 BRA `(.L_x_27) ;  /* 0x0000000000048947 */ /* 0x000fea0003800000 */
[----:B------:R-:W-:Y:S01]  /*1da0*/  BPT.TRAP 0x1 ;  /* 0x000000040000795c */ /* 0x000fe20000300000 */
.L_x_27:
[----:B------:R-:W3:Y:S01]  /*1db0*/  S2UR UR6, SR_CgaCtaId ;  /* 0x00000000000679c3 */ /* 0x000ee20000008800 */
[----:B------:R-:W-:Y:S01]  /*1dc0*/  UISETP.LT.AND UP0, UPT, UR44, 0x1, UPT ;  /* 0x000000012c00788c */ /* 0x000fe2000bf01270 */
[----:B------:R-:W-:-:S03]  /*1dd0*/  UMOV UR5, 0x400 ;  /* 0x0000040000057882 */ /* 0x000fc60000000000 */
[----:B------:R-:W-:Y:S02]  /*1de0*/  USEL UR4, UR44, 0x1, UP0 ;  /* 0x000000012c047887 */ /* 0x000fe40008000000 */
[----:B------:R-:W-:Y:S02]  /*1df0*/  UISETP.GT.U32.AND UP0, UPT, UR40, 0x1, UPT ;  /* 0x000000012800788c */ /* 0x000fe4000bf04070 */
[----:B------:R-:W-:-:S04]  /*1e00*/  UIADD3 UR4, UR39, UR44, -UR4 ;  /* 0x0000002c27047290 */ /* 0x000fc8000fffe804 */
[----:B------:R-:W-:Y:S01]  /*1e10*/  USHF.L.U32 UR4, UR4, 0x3, URZ ;  /* 0x0000000304047899 */ /* 0x000fe2000800063f */
[----:B------:R-:W-:-:S03]  /*1e20*/  PLOP3.LUT P0, PT, PT, PT, UP0, 0x80, 0x0 ;  /* 0x000000000000781c */ /* 0x000fc60003f0f008 */
[----:B------:R-:W-:Y:S02]  /*1e30*/  ULOP3.LUT UR4, UR4, 0x18, URZ, 0xc0, !UPT ;  /* 0x0000001804047892 */ /* 0x000fe4000f8ec03f */
[----:B---3--:R-:W-:-:S04]  /*1e40*/  ULEA UR5, UR6, UR5, 0x18 ;  /* 0x0000000506057291 */ /* 0x008fc8000f8ec03f */
[----:B------:R-:W-:-:S04]  /*1e50*/  UIADD3 UR4, UR5, 0x20, UR4 ;  /* 0x0000002005047890 */ /* 0x000fc8000fffe004 */
[----:B------:R-:W-:-:S09]  /*1e60*/  UPRMT UR4, URZ, 0x654, UR4 ;  /* 0x000006543f047896 */ /* 0x000fd20008000004 */
[----:B------:R-:W-:Y:S01]  /*1e70*/  SYNCS.ARRIVE.TRANS64.RED.A1T0 RZ, [UR4], RZ ;  /* 0x000000ffffff79a7 */ /* 0x000fe20008100404 */
[----:B------:R-:W-:Y:S05]  /*1e80*/  @P0 BRA `(.L_x_26) ;  /* 0x0000000000040947 */ /* 0x000fea0003800000 */
[----:B------:R-:W-:Y:S01]  /*1e90*/  BPT.TRAP 0x1 ;  /* 0x000000040000795c */ /* 0x000fe20000300000 */
.L_x_26:
[----:B------:R-:W-:Y:S01]  /*1ea0*/  UIMAD UR42, UR42, 0xc0, URZ ;  /* 0x000000c02a2a78a4 */ /* 0x000fe2000f8e023f */
[C---:B------:R-:W-:Y:S01]  /*1eb0*/  LOP3.LUT R0, R2.reuse, 0x3, RZ, 0xc0, !PT ;  /* 0x0000000302007812 */ /* 0x040fe200078ec0ff */
[----:B------:R-:W-:Y:S01]  /*1ec0*/  IMAD.MOV.U32 R9, RZ, RZ, -0x2 ;  /* 0xfffffffeff097424 */ /* 0x000fe200078e00ff */
[----:B------:R-:W-:Y:S01]  /*1ed0*/  ULDC UR9, c[0x0][0x288] ;  /* 0x0000a20000097ab9 */ /* 0x000fe20000000800 */
[----:B0-2---:R-:W-:Y:S01]  /*1ee0*/  IMAD.SHL.U32 R4, R2, 0x2, RZ ;  /* 0x0000000202047824 */ /* 0x005fe200078e00ff */
[----:B------:R-:W-:Y:S01]  /*1ef0*/  UIADD3 UR39, UR44, UR39, URZ ;  /* 0x000000272c277290 */ /* 0x000fe2000fffe03f */
[----:B------:R-:W-:Y:S01]  /*1f00*/  MOV R5, UR42 ;  /* 0x0000002a00057c02 */ /* 0x000fe20008000f00 */
[----:B------:R-:W-:Y:S01]  /*1f10*/  IMAD R9, R0, R9, UR9 ;  /* 0x0000000900097e24 */ /* 0x000fe2000f8e0209 */
[----:B------:R-:W-:Y:S01]  /*1f20*/  UIMAD.WIDE UR10, UR41, 0x100, URZ ;  /* 0x00000100290a78a5 */ /* 0x000fe2000f8e023f */
[----:B------:R-:W-:Y:S01]  /*1f30*/  LOP3.LUT R0, R18, 0x1, RZ, 0xc0, !PT ;  /* 0x0000000112007812 */ /* 0x000fe200078ec0ff */
[----:B------:R-:W-:Y:S01]  /*1f40*/  USHF.L.U32 UR41, UR41, 0x8, URZ ;  /* 0x0000000829297899 */ /* 0x000fe2000800063f */
[----:B------:R-:W-:Y:S01]  /*1f50*/  LOP3.LUT R4, R5, 0x6, R4, 0xf8, !PT ;  /* 0x0000000605047812 */ /* 0x000fe200078ef804 */
[----:B------:R-:W-:Y:S01]  /*1f60*/  UISETP.GE.AND UP2, UPT, UR42, UR9, UPT ;  /* 0x000000092a00728c */ /* 0x000fe2000bf46270 */
[----:B------:R-:W-:Y:S01]  /*1f70*/  SHF.R.U32.HI R3, RZ, 0x2, R2 ;  /* 0x00000002ff037819 */ /* 0x000fe20000011602 */
[----:B------:R-:W-:Y:S01]  /*1f80*/  ULDC UR8, c[0x0][0x284] ;  /* 0x0000a10000087ab9 */ /* 0x000fe20000000800 */
[----:B------:R-:W-:Y:S01]  /*1f90*/  USHF.R.U32.HI UR4, URZ, 0x2, UR39 ;  /* 0x000000023f047899 */ /* 0x000fe20008011627 */
[----:B------:R-:W-:Y:S01]  /*1fa0*/  LOP3.LUT R5, R2, 0x60, RZ, 0xc0, !PT ;  /* 0x0000006002057812 */ /* 0x000fe200078ec0ff */
[----:B------:R-:W-:Y:S01]  /*1fb0*/  IMAD.SHL.U32 R6, R0, 0x40, RZ ;  /* 0x0000004000067824 */ /* 0x000fe200078e00ff */
[----:B------:R-:W-:Y:S01]  /*1fc0*/  UISETP.GE.OR UP2, UPT, UR41, UR8, UP2 ;  /* 0x000000082900728c */ /* 0x000fe20009746670 */
[----:B------:R-:W-:Y:S01]  /*1fd0*/  LOP3.LUT R3, R3, 0x7, RZ, 0xc0, !PT ;  /* 0x0000000703037812 */ /* 0x000fe200078ec0ff */
[----:B------:R-:W-:Y:S01]  /*1fe0*/  ULOP3.LUT UR4, UR4, 0x1, URZ, 0xc0, !UPT ;  /* 0x0000000104047892 */ /* 0x000fe2000f8ec03f */
[----:B------:R-:W-:Y:S01]  /*1ff0*/  SHF.R.U32.HI R8, RZ, 0x1, R5 ;  /* 0x00000001ff087819 */ /* 0x000fe20000011605 */
[----:B------:R-:W-:Y:S01]  /*2000*/  USHF.R.S32.HI UR12, URZ, 0x1f, UR43 ;  /* 0x0000001f3f0c7899 */ /* 0x000fe2000801142b */
[--C-:B-1----:R-:W-:Y:S01]  /*2010*/  LOP3.LUT R23, R6, 0x40, R3.reuse, 0xe2, !PT ;  /* 0x0000004006177812 */ /* 0x102fe200078ee203 */
[----:B------:R-:W-:Y:S01]  /*2020*/  ULDC.64 UR6, c[0x0][0x5d0] ;  /* 0x0001740000067ab9 */ /* 0x000fe20000000a00 */
[----:B------:R-:W-:Y:S01]  /*2030*/  UISETP.GT.U32.AND UP0, UPT, UR39, 0x3, UPT ;  /* 0x000000032700788c */ /* 0x000fe2000bf04070 */
[----:B------:R-:W-:Y:S01]  /*2040*/  IADD3 R3, RZ, -R8, -R3 ;  /* 0x80000008ff037210 */ /* 0x000fe20007ffe803 */
[----:B------:R-:W-:Y:S01]  /*2050*/  UISETP.NE.U32.AND UP1, UPT, UR4, 0x1, UPT ;  /* 0x000000010400788c */ /* 0x000fe2000bf25070 */
[----:B------:R-:W-:Y:S01]  /*2060*/  PLOP3.LUT P0, PT, PT, PT, UP2, 0x80, 0x0 ;  /* 0x000000000000781c */ /* 0x000fe20003f0f028 */
[----:B------:R-:W-:Y:S01]  /*2070*/  UIMAD UR5, UR12, UR6, URZ ;  /* 0x000000060c0572a4 */ /* 0x000fe2000f8e023f */
[--C-:B------:R-:W-:Y:S01]  /*2080*/  SHF.R.S32.HI R5, RZ, 0x1f, R4.reuse ;  /* 0x0000001fff057819 */ /* 0x100fe20000011404 */
[----:B------:R-:W-:Y:S01]  /*2090*/  UISETP.LT.U32.AND UP0, UPT, UR44, 0x4, UP0 ;  /* 0x000000042c00788c */ /* 0x000fe20008701070 */
[----:B------:R-:W-:Y:S01]  /*20a0*/  IMAD.U32 R7, RZ, RZ, UR6 ;  /* 0x00000006ff077e24 */ /* 0x000fe2000f8e00ff */
[----:B------:R-:W-:Y:S01]  /*20b0*/  UISETP.GT.U32.AND UP1, UPT, UR44, 0x3, !UP1 ;  /* 0x000000032c00788c */ /* 0x000fe2000cf24070 */
[----:B------:R-:W-:Y:S01]  /*20c0*/  IMAD R3, R0, -0x40, R3 ;  /* 0xffffffc000037824 */ /* 0x000fe200078e0203 */
[----:B------:R-:W-:Y:S01]  /*20d0*/  UIMAD UR5, UR43, UR7, UR5 ;  /* 0x000000072b0572a4 */ /* 0x000fe2000f8e0205 */
[----:B------:R-:W-:Y:S01]  /*20e0*/  IMAD.U32 R0, RZ, RZ, UR8 ;  /* 0x00000008ff007e24 */ /* 0x000fe2000f8e00ff */
[----:B------:R-:W-:Y:S01]  /*20f0*/  USEL UR6, URZ, 0x1, !UP0 ;  /* 0x000000013f067887 */ /* 0x000fe2000c000000 */
[----:B------:R-:W-:Y:S01]  /*2100*/  IMAD.WIDE.U32 R6, R7, UR43, R4 ;  /* 0x0000002b07067c25 */ /* 0x000fe2000f8e0004 */
[----:B------:R-:W-:Y:S01]  /*2110*/  USEL UR4, URZ, 0x1, !UP1 ;  /* 0x000000013f047887 */ /* 0x000fe2000c800000 */
[----:B------:R-:W-:Y:S01]  /*2120*/  LOP3.LUT R23, R23, UR10, R8, 0xfe, !PT ;  /* 0x0000000a17177c12 */ /* 0x000fe2000f8efe08 */
[----:B------:R-:W-:Y:S01]  /*2130*/  ULOP3.LUT UR39, UR39, 0x3, URZ, 0xc0, !UPT ;  /* 0x0000000327277892 */ /* 0x000fe2000f8ec03f */
[----:B------:R-:W-:Y:S01]  /*2140*/  IADD3 R3, R0, -UR41, R3 ;  /* 0x8000002900037c10 */ /* 0x000fe2000fffe003 */
[----:B------:R-:W-:Y:S01]  /*2150*/  ULOP3.LUT UR38, UR4, UR38, UR6, 0x96, !UPT ;  /* 0x0000002604267292 */ /* 0x000fe2000f8e9606 */
[----:B------:R-:W-:Y:S01]  /*2160*/  VIADD R7, R7, UR5 ;  /* 0x0000000507077c36 */ /* 0x000fe20008000000 */
[----:B------:R-:W-:Y:S01]  /*2170*/  UMOV UR41, 0xffffffff ;  /* 0xffffffff00297882 */ /* 0x000fe20000000000 */
[----:B------:R-:W-:Y:S01]  /*2180*/  VIADD R0, R9, -UR42 ;  /* 0x8000002a09007c36 */ /* 0x000fe20008000000 */
[----:B------:R-:W-:Y:S08]  /*2190*/  @P0 BRA `(.L_x_28) ;  /* 0x000000c4001c0947 */ /* 0x000ff00003800000 */
[----:B-----5:R-:W-:Y:S01]  /*21a0*/  FSETP.NEU.AND P0, PT, R19, RZ, PT ;  /* 0x000000ff1300720b */ /* 0x020fe20003f0d000 */
[----:B------:R-:W-:Y:S01]  /*21b0*/  ULDC.64 UR6, c[0x0][0x5c8] ;  /* 0x0001720000067ab9 */ /* 0x000fe20000000a00 */
[----:B------:R-:W-:Y:S01]  /*21c0*/  ISETP.GT.AND P3, PT, R3, RZ, PT ;  /* 0x000000ff0300720c */ /* 0x000fe20003f64270 */
[----:B------:R-:W-:Y:S01]  /*21d0*/  UIMAD UR4, UR11, UR6, URZ ;  /* 0x000000060b0472a4 */ /* 0x000fe2000f8e023f */
[----:B------:R-:W-:Y:S01]  /*21e0*/  MOV R8, UR7 ;  /* 0x0000000700087c02 */ /* 0x000fe20008000f00 */
[C---:B------:R-:W-:Y:S01]  /*21f0*/  IMAD.WIDE.U32 R216, R23.reuse, UR6, R6 ;  /* 0x0000000617d87c25 */ /* 0x040fe2000f8e0006 */
[----:B------:R-:W-:Y:S01]  /*2200*/  BSSY B0, `(.L_x_28) ;  /* 0x0000c40000007945 */ /* 0x000fe20003800000 */
[----:B------:R-:W-:Y:S02]  /*2210*/  ISETP.GT.AND P1, PT, R0, RZ, P3 ;  /* 0x000000ff0000720c */ /* 0x000fe40001f24270 */
[----:B------:R-:W-:-:S04]  /*2220*/  IMAD R223, R23, R8, UR4 ;  /* 0x0000000417df7e24 */ /* 0x000fc8000f8e0208 */
[----:B------:R-:W-:Y:S01]  /*2230*/  IMAD.IADD R223, R217, 0x1, R223 ;  /* 0x00000001d9df7824 */ /* 0x000fe200078e02df */
[----:B------:R-:W-:Y:S06]  /*2240*/  @!P0 BRA `(.L_x_29) ;  /* 0x0000008c002c8947 */ /* 0x000fec0003800000 */
[----:B------:R-:W0:Y:S01]  /*2250*/  LDC.64 R6, c[0x0][0x5b8] ;  /* 0x00016e00ff067b82 */ /* 0x000e220000000a00 */
[----:B------:R-:W-:-:S07]  /*2260*/  ULDC.64 UR4, c[0x0][0x5c0] ;  /* 0x0001700000047ab9 */ /* 0x000fce0000000a00 */
[----:B------:R-:W1:Y:S08]  /*2270*/  LDC.64 R8, c[0x0][0x5b0] ;  /* 0x00016c00ff087b82 */ /* 0x000e700000000a00 */
[----:B------:R-:W2:Y:S01]  /*2280*/  LDC.64 R10, c[0x0][0x5a8] ;  /* 0x00016a00ff0a7b82 */ /* 0x000ea20000000a00 */
[----:B0-----:R-:W-:-:S04]  /*2290*/  IMAD R12, R6, UR12, RZ ;  /* 0x0000000c060c7c24 */ /* 0x001fc8000f8e02ff */
[----:B------:R-:W-:Y:S02]  /*22a0*/  IMAD R7, R7, UR43, R12 ;  /* 0x0000002b07077c24 */ /* 0x000fe4000f8e020c */
[----:B------:R-:W-:-:S04]  /*22b0*/  IMAD.WIDE.U32 R12, R6, UR43, R4 ;  /* 0x0000002b060c7c25 */ /* 0x000fc8000f8e0004 */
[----:B-1----:R-:W-:Y:S02]  /*22c0*/  IMAD R14, R8, UR11, RZ ;  /* 0x0000000b080e7c24 */ /* 0x002fe4000f8e02ff */
[----:B------:R-:W-:Y:S02]  /*22d0*/  IMAD.IADD R15, R13, 0x1, R7 ;  /* 0x000000010d0f7824 */ /* 0x000fe400078e0207 */
[----:B------:R-:W-:Y:S02]  /*22e0*/  IMAD R221, R23, R9, R14 ;  /* 0x0000000917dd7224 */ /* 0x000fe400078e020e */
[----:B------:R-:W-:-:S04]  /*22f0*/  IMAD.MOV.U32 R14, RZ, RZ, R12 ;  /* 0x000000ffff0e7224 */ /* 0x000fc800078e000c */
[----:B------:R-:W-:-:S04]  /*2300*/  IMAD.WIDE.U32 R20, R23, R8, R14 ;  /* 0x0000000817147225 */ /* 0x000fc800078e000e */
[----:B------:R-:W-:Y:S01]  /*2310*/  IMAD.IADD R21, R21, 0x1, R221 ;  /* 0x0000000115157824 */ /* 0x000fe200078e02dd */
[----:B--2---:R-:W-:-:S04]  /*2320*/  LEA R218, P0, R20, R10, 0x1 ;  /* 0x0000000a14da7211 */ /* 0x004fc800078008ff */
[----:B------:R-:W-:-:S05]  /*2330*/  LEA.HI.X R219, R20, R11, R21, 0x1, P0 ;  /* 0x0000000b14db7211 */ /* 0x000fca00000f0c15 */
[----:B------:R-:W2:Y:S01]  /*2340*/  @P1 LDG.E.LTC128B.U16 R222, desc[UR36][R218.64] ;  /* 0x00000024dade1981 */ /* 0x000ea2000c1e1520 */
[----:B------:R-:W-:Y:S01]  /*2350*/  BSSY B1, `(.L_x_30) ;  /* 0x0000013000017945 */ /* 0x000fe20003800000 */
[----:B--2---:R-:W-:-:S05]  /*2360*/  HADD2.F32 R20, -RZ, R222.H0_H0 ;  /* 0x200000deff147230 */ /* 0x004fca0000004100 */
[----:B------:R-:W-:Y:S01]  /*2370*/  FMUL R21, R20, R19 ;  /* 0x0000001314157220 */ /* 0x000fe20000400000 */
[----:B------:R-:W-:-:S03]  /*2380*/  LEA R20, P0, R216, UR4, 0x1 ;  /* 0x00000004d8147c11 */ /* 0x000fc6000f8008ff */
[----:B------:R-:W-:Y:S01]  /*2390*/  FFMA R120, R120, R22, R21 ;  /* 0x0000001678787223 */ /* 0x000fe20000000015 */
[----:B------:R-:W-:-:S04]  /*23a0*/  LEA.HI.X R21, R216, UR5, R223, 0x1, P0 ;  /* 0x00000005d8157c11 */ /* 0x000fc800080f0cdf */
[----:B------:R-:W-:-:S04]  /*23b0*/  F2FP.F16.F32.PACK_AB R120, RZ, R120 ;  /* 0x00000078ff78723e */ /* 0x000fc800000000ff */
[----:B------:R-:W-:-:S05]  /*23c0*/  PRMT R217, R120, 0x7610, R217 ;  /* 0x0000761078d97816 */ /* 0x000fca00000000d9 */
[----:B------:R0:W-:Y:S02]  /*23d0*/  @P1 STG.E.U16 desc[UR36][R20.64], R217 ;  /* 0x000000d914001986 */ /* 0x0001e4000c101524 */
[----:B0-----:R-:W-:-:S04]  /*23e0*/  IMAD.WIDE.U32 R216, R23, R8, R4 ;  /* 0x0000000817d87225 */ /* 0x001fc800078e0004 */
[----:B------:R-:W-:Y:S01]  /*23f0*/  IMAD.IADD R219, R221, 0x1, R217 ;  /* 0x00000001dddb7824 */ /* 0x000fe200078e02d9 */
[----:B------:R-:W-:-:S05]  /*2400*/  MOV R218, R216 ;  /* 0x000000d800da7202 */ /* 0x000fca0000000f00 */
[----:B------:R-:W-:-:S04]  /*2410*/  IMAD.WIDE.U32 R218, R6, UR43, R218 ;  /* 0x0000002b06da7c25 */ /* 0x000fc8000f8e00da */
[----:B------:R-:W-:Y:S01]  /*2420*/  IMAD.IADD R120, R7, 0x1, R219 ;  /* 0x0000000107787824 */ /* 0x000fe200078e02db */
[----:B------:R-:W-:-:S04]  /*2430*/  LEA R216, P0, R218, R10, 0x1 ;  /* 0x0000000adad87211 */ /* 0x000fc800078008ff */
[----:B------:R-:W-:Y:S02]  /*2440*/  LEA.HI.X R217, R218, R11, R120, 0x1, P0 ;  /* 0x0000000bdad97211 */ /* 0x000fe400000f0c78 */
[----:B------:R-:W-:-:S13]  /*2450*/  ISETP.GT.AND P0, PT, R0, 0x1, P3 ;  /* 0x000000010000780c */ /* 0x000fda0001f04270 */
[----:B------:R-:W-:Y:S05]  /*2460*/  @!P0 BRA `(.L_x_31) ;  /* 0x0000000000048947 */ /* 0x000fea0003800000 */
[----:B------:R0:W5:Y:S02]  /*2470*/  LDG.E.LTC128B.U16 R222, desc[UR36][R216.64+0x2] ;  /* 0x00000224d8de7981 */ /* 0x000164000c1e1520 */
.L_x_31:
[----:B------:R-:W-:Y:S05]  /*2480*/  BSYNC B1 ;  /* 0x0000000000017941 */ /* 0x000fea0003800000 */
.L_x_30:
[----:B-----5:R-:W-:Y:S02]  /*2490*/  HADD2.F32 R120, -RZ, R222.H0_H0 ;  /* 0x200000deff787230 */ /* 0x020fe40000004100 */
[----:B------:R-:W-:-:S03]  /*24a0*/  IMAD.SHL.U32 R218, R8, 0x8, RZ ;  /* 0x0000000808da7824 */ /* 0x000fc600078e00ff */
[----:B------:R-:W-:-:S04]  /*24b0*/  FMUL R120, R120, R19 ;  /* 0x0000001378787220 */ /* 0x000fc80000400000 */
[----:B------:R-:W-:-:S05]  /*24c0*/  FFMA R120, R121, R22, R120 ;  /* 0x0000001679787223 */ /* 0x000fca0000000078 */
[----:B------:R-:W-:-:S04]  /*24d0*/  F2FP.F16.F32.PACK_AB R120, RZ, R120 ;  /* 0x00000078ff78723e */ /* 0x000fc800000000ff */
[----:B------:R-:W-:-:S05]  /*24e0*/  PRMT R219, R120, 0x7610, R219 ;  /* 0x0000761078db7816 */ /* 0x000fca00000000db */
[----:B------:R1:W-:Y:S02]  /*24f0*/  @P0 STG.E.U16 desc[UR36][R20.64+0x2], R219 ;  /* 0x000002db14000986 */ /* 0x0003e4000c101524 */
[----:B-1----:R-:W-:-:S03]  /*2500*/  SHF.L.U64.HI R219, R8, 0x3, R9 ;  /* 0x0000000308db7819 */ /* 0x002fc60000010209 */
[----:B------:R-:W-:-:S04]  /*2510*/  IMAD.WIDE.U32 R120, R23, R8, R218 ;  /* 0x0000000817787225 */ /* 0x000fc800078e00da */
[----:B------:R-:W-:Y:S01]  /*2520*/  IMAD.IADD R225, R221, 0x1, R121 ;  /* 0x00000001dde17824 */ /* 0x000fe200078e0279 */
[-C--:B------:R-:W-:Y:S02]  /*2530*/  IADD3 R220, P0, R4, R120.reuse, RZ ;  /* 0x0000007804dc7210 */ /* 0x080fe40007f1e0ff */
[----:B------:R-:W-:-:S03]  /*2540*/  IADD3 R223, P1, R12, R120, RZ ;  /* 0x000000780cdf7210 */ /* 0x000fc60007f3e0ff */
[----:B------:R-:W-:Y:S02]  /*2550*/  IMAD.X R221, R5, 0x1, R225, P0 ;  /* 0x0000000105dd7824 */ /* 0x000fe400000e06e1 */
[----:B------:R-:W-:-:S04]  /*2560*/  IMAD.WIDE.U32 R220, R6, UR43, R220 ;  /* 0x0000002b06dc7c25 */ /* 0x000fc8000f8e00dc */
[----:B------:R-:W-:Y:S01]  /*2570*/  IMAD.IADD R121, R7, 0x1, R221 ;  /* 0x0000000107797824 */ /* 0x000fe200078e02dd */
[----:B------:R-:W-:-:S04]  /*2580*/  LEA R120, P0, R220, R10, 0x1 ;  /* 0x0000000adc787211 */ /* 0x000fc800078008ff */
[----:B------:R-:W-:Y:S02]  /*2590*/  LEA.HI.X R121, R220, R11, R121, 0x1, P0 ;  /* 0x0000000bdc797211 */ /* 0x000fe400000f0c79 */
[----:B------:R-:W-:Y:S02]  /*25a0*/  ISETP.GT.AND P0, PT, R3, 0x8, PT ;  /* 0x000000080300780c */ /* 0x000fe40003f04270 */
[----:B------:R-:W-:Y:S02]  /*25b0*/  IADD3.X R220, R225, R15, RZ, P1, !PT ;  /* 0x0000000fe1dc7210 */ /* 0x000fe40000ffe4ff */
[----:B------:R-:W-:Y:S02]  /*25c0*/  ISETP.GT.AND P2, PT, R0, RZ, P0 ;  /* 0x000000ff0000720c */ /* 0x000fe40000744270 */
[----:B------:R-:W-:-:S04]  /*25d0*/  LEA R226, P1, R223, R10, 0x1 ;  /* 0x0000000adfe27211 */ /* 0x000fc800078208ff */
[----:B------:R-:W-:-:S07]  /*25e0*/  LEA.HI.X R227, R223, R11, R220, 0x1, P1 ;  /* 0x0000000bdfe37211 */ /* 0x000fce00008f0cdc */
[----:B------:R-:W2:Y:S01]  /*25f0*/  @P2 LDG.E.LTC128B.U16 R222, desc[UR36][R226.64] ;  /* 0x00000024e2de2981 */ /* 0x000ea2000c1e1520 */
[----:B------:R-:W-:Y:S01]  /*2600*/  IMAD.U32 R223, RZ, RZ, UR6 ;  /* 0x00000006ffdf7e24 */ /* 0x000fe2000f8e00ff */
[----:B------:R-:W-:Y:S01]  /*2610*/  BSSY B1, `(.L_x_32) ;  /* 0x0000010000017945 */ /* 0x000fe20003800000 */
[----:B------:R-:W-:Y:S02]  /*2620*/  IMAD.U32 R225, RZ, RZ, UR6 ;  /* 0x00000006ffe17e24 */ /* 0x000fe4000f8e00ff */
[----:B------:R-:W-:Y:S02]  /*2630*/  IMAD.SHL.U32 R223, R223, 0x10, RZ ;  /* 0x00000010dfdf7824 */ /* 0x000fe400078e00ff */
[----:B--2---:R-:W-:-:S05]  /*2640*/  HADD2.F32 R220, -RZ, R222.H0_H0 ;  /* 0x200000deffdc7230 */ /* 0x004fca0000004100 */
[----:B------:R-:W-:Y:S01]  /*2650*/  FMUL R221, R220, R19 ;  /* 0x00000013dcdd7220 */ /* 0x000fe20000400000 */
[----:B------:R-:W-:-:S03]  /*2660*/  IADD3 R220, P1, R223, R20, RZ ;  /* 0x00000014dfdc7210 */ /* 0x000fc60007f3e0ff */
[----:B------:R-:W-:Y:S01]  /*2670*/  FFMA R221, R122, R22, R221 ;  /* 0x000000167add7223 */ /* 0x000fe200000000dd */
[----:B------:R-:W-:-:S04]  /*2680*/  IMAD.U32 R122, RZ, RZ, UR7 ;  /* 0x00000007ff7a7e24 */ /* 0x000fc8000f8e00ff */
[----:B------:R-:W-:Y:S02]  /*2690*/  F2FP.F16.F32.PACK_AB R221, RZ, R221 ;  /* 0x000000ddffdd723e */ /* 0x000fe400000000ff */
[--C-:B------:R-:W-:Y:S02]  /*26a0*/  SHF.L.U64.HI R225, R225, 0x4, R122.reuse ;  /* 0x00000004e1e17819 */ /* 0x100fe4000001027a */
[----:B------:R-:W-:-:S03]  /*26b0*/  PRMT R122, R221, 0x7610, R122 ;  /* 0x00007610dd7a7816 */ /* 0x000fc6000000007a */
[----:B------:R-:W-:Y:S01]  /*26c0*/  IMAD.X R221, R225, 0x1, R21, P1 ;  /* 0x00000001e1dd7824 */ /* 0x000fe200008e0615 */
[----:B------:R-:W-:-:S04]  /*26d0*/  ISETP.GT.AND P1, PT, R0, 0x1, P0 ;  /* 0x000000010000780c */ /* 0x000fc80000724270 */
[----:B------:R1:W-:Y:S09]  /*26e0*/  @P2 STG.E.U16 desc[UR36][R220.64], R122 ;  /* 0x0000007adc002986 */ /* 0x0003f2000c101524 */
[----:B------:R-:W-:Y:S05]  /*26f0*/  @!P1 BRA `(.L_x_33) ;  /* 0x0000000000049947 */ /* 0x000fea0003800000 */
[----:B------:R2:W5:Y:S02]  /*2700*/  LDG.E.LTC128B.U16 R222, desc[UR36][R120.64+0x2] ;  /* 0x0000022478de7981 */ /* 0x000564000c1e1520 */
.L_x_33:
[----:B------:R-:W-:Y:S05]  /*2710*/  BSYNC B1 ;  /* 0x0000000000017941 */ /* 0x000fea0003800000 */
.L_x_32:
[----:B-1---5:R-:W-:Y:S01]  /*2720*/  HADD2.F32 R122, -RZ, R222.H0_H0 ;  /* 0x200000deff7a7230 */ /* 0x022fe20000004100 */
[----:B------:R-:W-:Y:S04]  /*2730*/  BSSY B1, `(.L_x_34) ;  /* 0x000000b000017945 */ /* 0x000fe80003800000 */
[----:B------:R-:W-:-:S04]  /*2740*/  FMUL R122, R122, R19 ;  /* 0x000000137a7a7220 */ /* 0x000fc80000400000 */
[----:B------:R-:W-:Y:S01]  /*2750*/  FFMA R122, R123, R22, R122 ;  /* 0x000000167b7a7223 */ /* 0x000fe2000000007a */
[----:B------:R-:W-:-:S04]  /*2760*/  @P1 IMAD.MOV.U32 R123, RZ, RZ, R221 ;  /* 0x000000ffff7b1224 */ /* 0x000fc800078e00dd */
[----:B------:R-:W-:-:S04]  /*2770*/  F2FP.F16.F32.PACK_AB R122, RZ, R122 ;  /* 0x0000007aff7a723e */ /* 0x000fc800000000ff */
[----:B------:R-:W-:Y:S02]  /*2780*/  PRMT R224, R122, 0x7610, R224 ;  /* 0x000076107ae07816 */ /* 0x000fe400000000e0 */
[----:B------:R-:W-:-:S05]  /*2790*/  @P1 MOV R122, R220 ;  /* 0x000000dc007a1202 */ /* 0x000fca0000000f00 */
[----:B------:R1:W-:Y:S01]  /*27a0*/  @P1 STG.E.U16 desc[UR36][R122.64+0x2], R224 ;  /* 0x000002e07a001986 */ /* 0x0003e2000c101524 */
[----:B------:R-:W-:-:S13]  /*27b0*/  ISETP.GT.AND P1, PT, R0, 0x8, P3 ;  /* 0x000000080000780c */ /* 0x000fda0001f24270 */
[----:B-1----:R-:W-:Y:S05]  /*27c0*/  @!P1 BRA `(.L_x_35) ;  /* 0x0000000000049947 */ /* 0x002fea0003800000 */
[----:B------:R1:W5:Y:S02]  /*27d0*/  LDG.E.LTC128B.U16 R222, desc[UR36][R216.64+0x10] ;  /* 0x00001024d8de7981 */ /* 0x000364000c1e1520 */
.L_x_35:
[----:B------:R-:W-:Y:S05]  /*27e0*/  BSYNC B1 ;  /* 0x0000000000017941 */ /* 0x000fea0003800000 */
.L_x_34:
[----:B-----5:R-:W-:Y:S01]  /*27f0*/  HADD2.F32 R122, -RZ, R222.H0_H0 ;  /* 0x200000deff7a7230 */ /* 0x020fe20000004100 */
[----:B------:R-:W-:Y:S04]  /*2800*/  BSSY B1, `(.L_x_36) ;  /* 0x0000008000017945 */ /* 0x000fe80003800000 */
[----:B------:R-:W-:-:S04]  /*2810*/  FMUL R123, R122, R19 ;  /* 0x000000137a7b7220 */ /* 0x000fc80000400000 */
[----:B------:R-:W-:-:S05]  /*2820*/  FFMA R123, R124, R22, R123 ;  /* 0x000000167c7b7223 */ /* 0x000fca000000007b */
[----:B------:R-:W-:-:S05]  /*2830*/  F2FP.F16.F32.PACK_AB R123, RZ, R123 ;  /* 0x0000007bff7b723e */ /* 0x000fca00000000ff */
[----:B------:R3:W-:Y:S01]  /*2840*/  @P1 STG.E.U16 desc[UR36][R20.64+0x10], R123 ;  /* 0x0000107b14001986 */ /* 0x0007e2000c101524 */
[----:B------:R-:W-:-:S13]  /*2850*/  ISETP.GT.AND P1, PT, R0, 0x9, P3 ;  /* 0x000000090000780c */ /* 0x000fda0001f24270 */
[----:B---3--:R-:W-:Y:S05]  /*2860*/  @!P1 BRA `(.L_x_37) ;  /* 0x0000000000049947 */ /* 0x008fea0003800000 */
[----:B------:R3:W5:Y:S02]  /*2870*/  LDG.E.LTC128B.U16 R222, desc[UR36][R216.64+0x12] ;  /* 0x00001224d8de7981 */ /* 0x000764000c1e1520 */
.L_x_37:
[----:B------:R-:W-:Y:S05]  /*2880*/  BSYNC B1 ;  /* 0x0000000000017941 */ /* 0x000fea0003800000 */
.L_x_36:
[----:B-----5:R-:W-:Y:S01]  /*2890*/  HADD2.F32 R122, -RZ, R222.H0_H0 ;  /* 0x200000deff7a7230 */ /* 0x020fe20000004100 */
[----:B------:R-:W-:Y:S01]  /*28a0*/  ISETP.GT.AND P2, PT, R0, 0x8, P0 ;  /* 0x000000080000780c */ /* 0x000fe20000744270 */
[----:B------:R-:W-:Y:S03]  /*28b0*/  BSSY B1, `(.L_x_38) ;  /* 0x0000007000017945 */ /* 0x000fe60003800000 */
[----:B------:R-:W-:-:S04]  /*28c0*/  FMUL R122, R122, R19 ;  /* 0x000000137a7a7220 */ /* 0x000fc80000400000 */
[----:B------:R-:W-:-:S05]  /*28d0*/  FFMA R122, R125, R22, R122 ;  /* 0x000000167d7a7223 */ /* 0x000fca000000007a */
[----:B------:R-:W-:-:S05]  /*28e0*/  F2FP.F16.F32.PACK_AB R122, RZ, R122 ;  /* 0x0000007aff7a723e */ /* 0x000fca00000000ff */
[----:B------:R4:W-:Y:S01]  /*28f0*/  @P1 STG.E.U16 desc[UR36][R20.64+0x12], R122 ;  /* 0x0000127a14001986 */ /* 0x0009e2000c101524 */
[----:B------:R-:W-:Y:S05]  /*2900*/  @!P2 BRA `(.L_x_39) ;  /* 0x000000000004a947 */ /* 0x000fea0003800000 */
[----:B------:R0:W5:Y:S02]  /*2910*/  LDG.E.LTC128B.U16 R222, desc[UR36][R120.64+0x10] ;  /* 0x0000102478de7981 */ /* 0x000164000c1e1520 */
.L_x_39:
[----:B------:R-:W-:Y:S05]  /*2920*/  BSYNC B1 ;  /* 0x0000000000017941 */ /* 0x000fea0003800000 */
.L_x_38:
[----:B----45:R-:W-:Y:S01]  /*2930*/  HADD2.F32 R122, -RZ, R222.H0_H0 ;  /* 0x200000deff7a7230 */ /* 0x030fe20000004100 */
[----:B------:R-:W-:Y:S01]  /*2940*/  ISETP.GT.AND P1, PT, R0, 0x9, P0 ;  /* 0x000000090000780c */ /* 0x000fe20000724270 */
[----:B------:R-:W-:Y:S03]  /*2950*/  BSSY B1, `(.L_x_40) ;  /* 0x000000a000017945 */ /* 0x000fe60003800000 */
[----:B------:R-:W-:Y:S01]  /*2960*/  FMUL R123, R122, R19 ;  /* 0x000000137a7b7220 */ /* 0x000fe20000400000 */
[----:B------:R-:W-:-:S03]  /*2970*/  @P2 IMAD.MOV.U32 R122, RZ, RZ, R220 ;  /* 0x000000ffff7a2224 */ /* 0x000fc600078e00dc */
[----:B------:R-:W-:-:S05]  /*2980*/  FFMA R123, R126, R22, R123 ;  /* 0x000000167e7b7223 */ /* 0x000fca000000007b */
[----:B------:R-:W-:-:S04]  /*2990*/  F2FP.F16.F32.PACK_AB R123, RZ, R123 ;  /* 0x0000007bff7b723e */ /* 0x000fc800000000ff */
[----:B------:R-:W-:Y:S01]  /*29a0*/  PRMT R124, R123, 0x7610, R124 ;  /* 0x000076107b7c7816 */ /* 0x000fe2000000007c */
[----:B------:R-:W-:-:S05]  /*29b0*/  @P2 IMAD.MOV.U32 R123, RZ, RZ, R221 ;  /* 0x000000ffff7b2224 */ /* 0x000fca00078e00dd */
[----:B------:R4:W-:Y:S01]  /*29c0*/  @P2 STG.E.U16 desc[UR36][R122.64+0x10], R124 ;  /* 0x0000107c7a002986 */ /* 0x0009e2000c101524 */
[----:B------:R-:W-:Y:S05]  /*29d0*/  @!P1 BRA `(.L_x_41) ;  /* 0x0000000000049947 */ /* 0x000fea0003800000 */
[----:B------:R0:W5:Y:S02]  /*29e0*/  LDG.E.LTC128B.U16 R222, desc[UR36][R120.64+0x12] ;  /* 0x0000122478de7981 */ /* 0x000164000c1e1520 */
.L_x_41:
[----:B------:R-:W-:Y:S05]  /*29f0*/  BSYNC B1 ;  /* 0x0000000000017941 */ /* 0x000fea0003800000 */
.L_x_40:
[----:B----45:R-:W-:Y:S01]  /*2a00*/  HADD2.F32 R122, -RZ, R222.H0_H0 ;  /* 0x200000deff7a7230 */ /* 0x030fe20000004100 */
[----:B------:R-:W-:Y:S01]  /*2a10*/  ISETP.GT.AND P2, PT, R0, 0x10, P3 ;  /* 0x000000100000780c */ /* 0x000fe20001f44270 */
[----:B------:R-:W-:Y:S01]  /*2a20*/  @P1 IMAD.MOV.U32 R123, RZ, RZ, R221 ;  /* 0x000000ffff7b1224 */ /* 0x000fe200078e00dd */
[----:B------:R-:W-:Y:S02]  /*2a30*/  BSSY B1, `(.L_x_42) ;  /* 0x0000009000017945 */ /* 0x000fe40003800000 */
[----:B------:R-:W-:-:S04]  /*2a40*/  FMUL R122, R122, R19 ;  /* 0x000000137a7a7220 */ /* 0x000fc80000400000 */
[----:B------:R-:W-:-:S05]  /*2a50*/  FFMA R122, R127, R22, R122 ;  /* 0x000000167f7a7223 */ /* 0x000fca000000007a */
[----:B------:R-:W-:-:S04]  /*2a60*/  F2FP.F16.F32.PACK_AB R122, RZ, R122 ;  /* 0x0000007aff7a723e */ /* 0x000fc800000000ff */
[----:B------:R-:W-:Y:S01]  /*2a70*/  PRMT R124, R122, 0x7610, R124 ;  /* 0x000076107a7c7816 */ /* 0x000fe2000000007c */
[----:B------:R-:W-:-:S05]  /*2a80*/  @P1 IMAD.MOV.U32 R122, RZ, RZ, R220 ;  /* 0x000000ffff7a1224 */ /* 0x000fca00078e00dc */
[----:B------:R4:W-:Y:S01]  /*2a90*/  @P1 STG.E.U16 desc[UR36][R122.64+0x12], R124 ;  /* 0x0000127c7a001986 */ /* 0x0009e2000c101524 */
[----:B------:R-:W-:Y:S05]  /*2aa0*/  @!P2 BRA `(.L_x_43) ;  /* 0x000000000004a947 */ /* 0x000fea0003800000 */
[----:B------:R0:W5:Y:S02]  /*2ab0*/  LDG.E.LTC128B.U16 R222, desc[UR36][R216.64+0x20] ;  /* 0x00002024d8de7981 */ /* 0x000164000c1e1520 */
.L_x_43:
[----:B------:R-:W-:Y:S05]  /*2ac0*/  BSYNC B1 ;  /* 0x0000000000017941 */ /* 0x000fea0003800000 */
.L_x_42:
[----:B----45:R-:W-:Y:S01]  /*2ad0*/  HADD2.F32 R122, -RZ, R222.H0_H0 ;  /* 0x200000deff7a7230 */ /* 0x030fe20000004100 */
        /* <DEDUP_REMOVED lines=8> */
.L_x_45:
[----:B------:R-:W-:Y:S05]  /*2b60*/  BSYNC B1 ;  /* 0x0000000000017941 */ /* 0x000fea0003800000 */
.L_x_44:
        /* <DEDUP_REMOVED lines=9> */
.L_x_47:
[----:B------:R-:W-:Y:S05]  /*2c00*/  BSYNC B1 ;  /* 0x0000000000017941 */ /* 0x000fea0003800000 */
.L_x_46:
[----:B0----5:R-:W-:Y:S01]  /*2c10*/  HADD2.F32 R122, -RZ, R222.H0_H0 ;  /* 0x200000deff7a7230 */ /* 0x021fe20000004100 */
[----:B------:R-:W-:Y:S01]  /*2c20*/  ISETP.GT.AND P1, PT, R0, 0x11, P0 ;  /* 0x000000110000780c */ /* 0x000fe20000724270 */
[----:B------:R-:W-:Y:S03]  /*2c30*/  BSSY B1, `(.L_x_48) ;  /* 0x000000a000017945 */ /* 0x000fe60003800000 */
[----:B----4-:R-:W-:Y:S01]  /*2c40*/  FMUL R123, R122, R19 ;  /* 0x000000137a7b7220 */ /* 0x010fe20000400000 */
[----:B------:R-:W-:-:S03]  /*2c50*/  @P2 MOV R122, R220 ;  /* 0x000000dc007a2202 */ /* 0x000fc60000000f00 */
[----:B------:R-:W-:-:S05]  /*2c60*/  FFMA R123, R130, R22, R123 ;  /* 0x00000016827b7223 */ /* 0x000fca000000007b */
[----:B------:R-:W-:-:S04]  /*2c70*/  F2FP.F16.F32.PACK_AB R123, RZ, R123 ;  /* 0x0000007bff7b723e */ /* 0x000fc800000000ff */
[----:B------:R-:W-:Y:S01]  /*2c80*/  PRMT R124, R123, 0x7610, R124 ;  /* 0x000076107b7c7816 */ /* 0x000fe2000000007c */
[----:B------:R-:W-:-:S05]  /*2c90*/  @P2 IMAD.MOV.U32 R123, RZ, RZ, R221 ;  /* 0x000000ffff7b2224 */ /* 0x000fca00078e00dd */
[----:B------:R0:W-:Y:S01]  /*2ca0*/  @P2 STG.E.U16 desc[UR36][R122.64+0x20], R124 ;  /* 0x0000207c7a002986 */ /* 0x0001e2000c101524 */
[----:B------:R-:W-:Y:S05]  /*2cb0*/  @!P1 BRA `(.L_x_49) ;  /* 0x0000000000049947 */ /* 0x000fea0003800000 */
[----:B------:R4:W5:Y:S02]  /*2cc0*/  LDG.E.LTC128B.U16 R222, desc[UR36][R120.64+0x22] ;  /* 0x0000222478de7981 */ /* 0x000964000c1e1520 */
.L_x_49:
[----:B------:R-:W-:Y:S05]  /*2cd0*/  BSYNC B1 ;  /* 0x0000000000017941 */ /* 0x000fea0003800000 */
.L_x_48:
[----:B0----5:R-:W-:Y:S01]  /*2ce0*/  HADD2.F32 R122, -RZ, R222.H0_H0 ;  /* 0x200000deff7a7230 */ /* 0x021fe20000004100 */
        /* <DEDUP_REMOVED lines=11> */
.L_x_51:
[----:B------:R-:W-:Y:S05]  /*2da0*/  BSYNC B1 ;  /* 0x0000000000017941 */ /* 0x000fea0003800000 */
.L_x_50:
[----:B0----5:R-:W-:Y:S01]  /*2db0*/  HADD2.F32 R122, -RZ, R222.H0_H0 ;  /* 0x200000deff7a7230 */ /* 0x021fe20000004100 */
        /* <DEDUP_REMOVED lines=8> */
.L_x_53:
[----:B------:R-:W-:Y:S05]  /*2e40*/  BSYNC B1 ;  /* 0x0000000000017941 */ /* 0x000fea0003800000 */
.L_x_52:
        /* <DEDUP_REMOVED lines=9> */
.L_x_55:
[----:B------:R-:W-:Y:S05]  /*2ee0*/  BSYNC B1 ;  /* 0x0000000000017941 */ /* 0x000fea0003800000 */
.L_x_54:
[----:B0----5:R-:W-:Y:S01]  /*2ef0*/  HADD2.F32 R122, -RZ, R222.H0_H0 ;  /* 0x200000deff7a7230 */ /* 0x021fe20000004100 */
        /* <DEDUP_REMOVED lines=11> */
.L_x_57:
[----:B------:R-:W-:Y:S05]  /*2fb0*/  BSYNC B1 ;  /* 0x0000000000017941 */ /* 0x000fea0003800000 */
.L_x_56:
[----:B0----5:R-:W-:Y:S01]  /*2fc0*/  HADD2.F32 R122, -RZ, R222.H0_H0 ;  /* 0x200000deff7a7230 */ /* 0x021fe20000004100 */
[----:B------:R-:W-:Y:S01]  /*2fd0*/  ISETP.GT.AND P2, PT, R0, 0x20, P3 ;  /* 0x000000200000780c */ /* 0x000fe20001f44270 */
[----:B------:R-:W-:Y:S01]  /*2fe0*/  @P1 IMAD.MOV.U32 R123, RZ, RZ, R221 ;  /* 0x000000ffff7b1224 */ /* 0x000fe200078e00dd */
[----:B------:R-:W-:Y:S02]  /*2ff0*/  BSSY B1, `(.L_x_58) ;  /* 0x0000009000017945 */ /* 0x000fe40003800000 */
[----:B------:R-:W-:-:S04]  /*3000*/  FMUL R122, R122, R19 ;  /* 0x000000137a7a7220 */ /* 0x000fc80000400000 */
[----:B------:R-:W-:-:S05]  /*3010*/  FFMA R122, R135, R22, R122 ;  /* 0x00000016877a7223 */ /* 0x000fca000000007a */
[----:B------:R-:W-:-:S04]  /*3020*/  F2FP.F16.F32.PACK_AB R122, RZ, R122 ;  /* 0x0000007aff7a723e */ /* 0x000fc800000000ff */
[----:B------:R-:W-:Y:S02]  /*3030*/  PRMT R124, R122, 0x7610, R124 ;  /* 0x000076107a7c7816 */ /* 0x000fe4000000007c */
[----:B------:R-:W-:-:S05]  /*3040*/  @P1 MOV R122, R220 ;  /* 0x000000dc007a1202 */ /* 0x000fca0000000f00 */
[----:B------:R0:W-:Y:S01]  /*3050*/  @P1 STG.E.U16 desc[UR36][R122.64+0x32], R124 ;  /* 0x0000327c7a001986 */ /* 0x0001e2000c101524 */
[----:B------:R-:W-:Y:S05]  /*3060*/  @!P2 BRA `(.L_x_59) ;  /* 0x000000000004a947 */ /* 0x000fea0003800000 */
[----:B------:R0:W5:Y:S02]  /*3070*/  LDG.E.LTC128B.U16 R222, desc[UR36][R216.64+0x40] ;  /* 0x00004024d8de7981 */ /* 0x000164000c1e1520 */
.L_x_59:
[----:B------:R-:W-:Y:S05]  /*3080*/  BSYNC B1 ;  /* 0x0000000000017941 */ /* 0x000fea0003800000 */
.L_x_58:
        /* <DEDUP_REMOVED lines=9> */
.L_x_61:
[----:B------:R-:W-:Y:S05]  /*3120*/  BSYNC B1 ;  /* 0x0000000000017941 */ /* 0x000fea0003800000 */
.L_x_60:
        /* <DEDUP_REMOVED lines=9> */
.L_x_63:
[----:B------:R-:W-:Y:S05]  /*31c0*/  BSYNC B1 ;  /* 0x0000000000017941 */ /* 0x000fea0003800000 */
.L_x_62:
        /* <DEDUP_REMOVED lines=12> */
.L_x_65:
[----:B------:R-:W-:Y:S05]  /*3290*/  BSYNC B1 ;  /* 0x0000000000017941 */ /* 0x000fea0003800000 */
.L_x_64:
        /* <DEDUP_REMOVED lines=12> */
.L_x_67:
[----:B------:R-:W-:Y:S05]  /*3360*/  BSYNC B1 ;  /* 0x0000000000017941 */ /* 0x000fea0003800000 */
.L_x_66:
        /* <DEDUP_REMOVED lines=9> */
.L_x_69:
[----:B------:R-:W-:Y:S05]  /*3400*/  BSYNC B1 ;  /* 0x0000000000017941 */ /* 0x000fea0003800000 */
.L_x_68:
        /* <DEDUP_REMOVED lines=9> */
.L_x_71:
[----:B------:R-:W-:Y:S05]  /*34a0*/  BSYNC B1 ;  /* 0x0000000000017941 */ /* 0x000fea0003800000 */
.L_x_70:
[----:B0----5:R-:W-:Y:S01]  /*34b0*/  HADD2.F32 R122, -RZ, R222.H0_H0 ;  /* 0x200000deff7a7230 */ /* 0x021fe20000004100 */
[----:B------:R-:W-:Y:S01]  /*34c0*/  ISETP.GT.AND P1, PT, R0, 0x29, P0 ;  /* 0x000000290000780c */ /* 0x000fe20000724270 */
[----:B------:R-:W-:Y:S03]  /*34d0*/  BSSY B1, `(.L_x_72) ;  /* 0x000000a000017945 */ /* 0x000fe60003800000 */
[----:B------:R-:W-:Y:S01]  /*34e0*/  FMUL R123, R122, R19 ;  /* 0x000000137a7b7220 */ /* 0x000fe20000400000 */
        /* <DEDUP_REMOVED lines=8> */
.L_x_73:
[----:B------:R-:W-:Y:S05]  /*3570*/  BSYNC B1 ;  /* 0x0000000000017941 */ /* 0x000fea0003800000 */
.L_x_72:
        /* <DEDUP_REMOVED lines=12> */
.L_x_75:
[----:B------:R-:W-:Y:S05]  /*3640*/  BSYNC B1 ;  /* 0x0000000000017941 */ /* 0x000fea0003800000 */
.L_x_74:
        /* <DEDUP_REMOVED lines=9> */
.L_x_77:
[----:B------:R-:W-:Y:S05]  /*36e0*/  BSYNC B1 ;  /* 0x0000000000017941 */ /* 0x000fea0003800000 */
.L_x_76:
        /* <DEDUP_REMOVED lines=9> */
.L_x_79:
[----:B------:R-:W-:Y:S05]  /*3780*/  BSYNC B1 ;  /* 0x0000000000017941 */ /* 0x000fea0003800000 */
.L_x_78:
        /* <DEDUP_REMOVED lines=12> */
.L_x_81:
[----:B------:R-:W-:Y:S05]  /*3850*/  BSYNC B1 ;  /* 0x0000000000017941 */ /* 0x000fea0003800000 */
.L_x_80:
        /* <DEDUP_REMOVED lines=12> */
.L_x_83:
[----:B------:R-:W-:Y:S05]  /*3920*/  BSYNC B1 ;  /* 0x0000000000017941 */ /* 0x000fea0003800000 */
.L_x_82:
        /* <DEDUP_REMOVED lines=9> */
.L_x_85:
[----:B------:R-:W-:Y:S05]  /*39c0*/  BSYNC B1 ;  /* 0x0000000000017941 */ /* 0x000fea0003800000 */
.L_x_84:
        /* <DEDUP_REMOVED lines=9> */
.L_x_87:
[----:B------:R-:W-:Y:S05]  /*3a60*/  BSYNC B1 ;  /* 0x0000000000017941 */ /* 0x000fea0003800000 */
.L_x_86:
        /* <DEDUP_REMOVED lines=12> */
.L_x_89:
[----:B------:R-:W-:Y:S05]  /*3b30*/  BSYNC B1 ;  /* 0x0000000000017941 */ /* 0x000fea0003800000 */
.L_x_88:
        /* <DEDUP_REMOVED lines=12> */
.L_x_91:
[----:B------:R-:W-:Y:S05]  /*3c00*/  BSYNC B1 ;  /* 0x0000000000017941 */ /* 0x000fea0003800000 */
.L_x_90:
        /* <DEDUP_REMOVED lines=9> */
.L_x_93:
[----:B------:R-:W-:Y:S05]  /*3ca0*/  BSYNC B1 ;  /* 0x0000000000017941 */ /* 0x000fea0003800000 */
.L_x_92:
        /* <DEDUP_REMOVED lines=9> */
.L_x_95:
[----:B------:R-:W-:Y:S05]  /*3d40*/  BSYNC B1 ;  /* 0x0000000000017941 */ /* 0x000fea0003800000 */
.L_x_94:
        /* <DEDUP_REMOVED lines=12> */
.L_x_97:
[----:B------:R-:W-:Y:S05]  /*3e10*/  BSYNC B1 ;  /* 0x0000000000017941 */ /* 0x000fea0003800000 */
.L_x_96:
        /* <DEDUP_REMOVED lines=12> */
.L_x_99:
[----:B------:R-:W-:Y:S05]  /*3ee0*/  BSYNC B1 ;  /* 0x0000000000017941 */ /* 0x000fea0003800000 */
.L_x_98:
        /* <DEDUP_REMOVED lines=9> */
.L_x_101:
[----:B------:R-:W-:Y:S05]  /*3f80*/  BSYNC B1 ;  /* 0x0000000000017941 */ /* 0x000fea0003800000 */
.L_x_100:
        /* <DEDUP_REMOVED lines=9> */
.L_x_103:
[----:B------:R-:W-:Y:S05]  /*4020*/  BSYNC B1 ;  /* 0x0000000000017941 */ /* 0x000fea0003800000 */
.L_x_102:
        /* <DEDUP_REMOVED lines=12> */
.L_x_105:
[----:B------:R-:W-:Y:S05]  /*40f0*/  BSYNC B1 ;  /* 0x0000000000017941 */ /* 0x000fea0003800000 */
.L_x_104:
        /* <DEDUP_REMOVED lines=12> */
.L_x_107:
[----:B------:R-:W-:Y:S05]  /*41c0*/  BSYNC B1 ;  /* 0x0000000000017941 */ /* 0x000fea0003800000 */
.L_x_106:
        /* <DEDUP_REMOVED lines=9> */
.L_x_109:
[----:B------:R-:W-:Y:S05]  /*4260*/  BSYNC B1 ;  /* 0x0000000000017941 */ /* 0x000fea0003800000 */
.L_x_108:
        /* <DEDUP_REMOVED lines=9> */
.L_x_111:
[----:B------:R-:W-:Y:S05]  /*4300*/  BSYNC B1 ;  /* 0x0000000000017941 */ /* 0x000fea0003800000 */
.L_x_110:
        /* <DEDUP_REMOVED lines=12> */
.L_x_113:
[----:B------:R-:W-:Y:S05]  /*43d0*/  BSYNC B1 ;  /* 0x0000000000017941 */ /* 0x000fea0003800000 */
.L_x_112:
        /* <DEDUP_REMOVED lines=12> */
.L_x_115:
[----:B------:R-:W-:Y:S05]  /*44a0*/  BSYNC B1 ;  /* 0x0000000000017941 */ /* 0x000fea0003800000 */
.L_x_114:
        /* <DEDUP_REMOVED lines=9> */
.L_x_117:
[----:B------:R-:W-:Y:S05]  /*4540*/  BSYNC B1 ;  /* 0x0000000000017941 */ /* 0x000fea0003800000 */
.L_x_116:
        /* <DEDUP_REMOVED lines=9> */
.L_x_119:
[----:B------:R-:W-:Y:S05]  /*45e0*/  BSYNC B1 ;  /* 0x0000000000017941 */ /* 0x000fea0003800000 */
.L_x_118:
        /* <DEDUP_REMOVED lines=12> */
.L_x_121:
[----:B------:R-:W-:Y:S05]  /*46b0*/  BSYNC B1 ;  /* 0x0000000000017941 */ /* 0x000fea0003800000 */
.L_x_120:
        /* <DEDUP_REMOVED lines=12> */
.L_x_123:
[----:B------:R-:W-:Y:S05]  /*4780*/  BSYNC B1 ;  /* 0x0000000000017941 */ /* 0x000fea0003800000 */
.L_x_122:
        /* <DEDUP_REMOVED lines=9> */
.L_x_125:
[----:B------:R-:W-:Y:S05]  /*4820*/  BSYNC B1 ;  /* 0x0000000000017941 */ /* 0x000fea0003800000 */
.L_x_124:
        /* <DEDUP_REMOVED lines=9> */
.L_x_127:
[----:B------:R-:W-:Y:S05]  /*48c0*/  BSYNC B1 ;  /* 0x0000000000017941 */ /* 0x000fea0003800000 */
.L_x_126:
        /* <DEDUP_REMOVED lines=12> */
.L_x_129:
[----:B------:R-:W-:Y:S05]  /*4990*/  BSYNC B1 ;  /* 0x0000000000017941 */ /* 0x000fea0003800000 */
.L_x_128:
        /* <DEDUP_REMOVED lines=12> */
.L_x_131:
[----:B------:R-:W-:Y:S05]  /*4a60*/  BSYNC B1 ;  /* 0x0000000000017941 */ /* 0x000fea0003800000 */
.L_x_130:
        /* <DEDUP_REMOVED lines=9> */
.L_x_133:
[----:B------:R-:W-:Y:S05]  /*4b00*/  BSYNC B1 ;  /* 0x0000000000017941 */ /* 0x000fea0003800000 */
.L_x_132:
        /* <DEDUP_REMOVED lines=9> */
.L_x_135:
[----:B------:R-:W-:Y:S05]  /*4ba0*/  BSYNC B1 ;  /* 0x0000000000017941 */ /* 0x000fea0003800000 */
.L_x_134:
        /* <DEDUP_REMOVED lines=12> */
.L_x_137:
[----:B------:R-:W-:Y:S05]  /*4c70*/  BSYNC B1 ;  /* 0x0000000000017941 */ /* 0x000fea0003800000 */
.L_x_136:
        /* <DEDUP_REMOVED lines=12> */
.L_x_139:
[----:B------:R-:W-:Y:S05]  /*4d40*/  BSYNC B1 ;  /* 0x0000000000017941 */ /* 0x000fea0003800000 */
.L_x_138:
        /* <DEDUP_REMOVED lines=9> */
.L_x_141:
[----:B------:R-:W-:Y:S05]  /*4de0*/  BSYNC B1 ;  /* 0x0000000000017941 */ /* 0x000fea0003800000 */
.L_x_140:
        /* <DEDUP_REMOVED lines=9> */
.L_x_143:
[----:B------:R-:W-:Y:S05]  /*4e80*/  BSYNC B1 ;  /* 0x0000000000017941 */ /* 0x000fea0003800000 */
.L_x_142:
        /* <DEDUP_REMOVED lines=12> */
.L_x_145:
[----:B------:R-:W-:Y:S05]  /*4f50*/  BSYNC B1 ;  /* 0x0000000000017941 */ /* 0x000fea0003800000 */
.L_x_144:
        /* <DEDUP_REMOVED lines=12> */
.L_x_147:
[----:B------:R-:W-:Y:S05]  /*5020*/  BSYNC B1 ;  /* 0x0000000000017941 */ /* 0x000fea0003800000 */
.L_x_146:
        /* <DEDUP_REMOVED lines=9> */
.L_x_149:
[----:B------:R-:W-:Y:S05]  /*50c0*/  BSYNC B1 ;  /* 0x0000000000017941 */ /* 0x000fea0003800000 */
.L_x_148:
        /* <DEDUP_REMOVED lines=9> */
.L_x_151:
[----:B------:R-:W-:Y:S05]  /*5160*/  BSYNC B1 ;  /* 0x0000000000017941 */ /* 0x000fea0003800000 */
.L_x_150:
        /* <DEDUP_REMOVED lines=12> */
.L_x_153:
[----:B------:R-:W-:Y:S05]  /*5230*/  BSYNC B1 ;  /* 0x0000000000017941 */ /* 0x000fea0003800000 */
.L_x_152:
        /* <DEDUP_REMOVED lines=12> */
.L_x_155:
[----:B------:R-:W-:Y:S05]  /*5300*/  BSYNC B1 ;  /* 0x0000000000017941 */ /* 0x000fea0003800000 */
.L_x_154:
        /* <DEDUP_REMOVED lines=9> */
.L_x_157:
[----:B------:R-:W-:Y:S05]  /*53a0*/  BSYNC B1 ;  /* 0x0000000000017941 */ /* 0x000fea0003800000 */
.L_x_156:
        /* <DEDUP_REMOVED lines=9> */
.L_x_159:
[----:B------:R-:W-:Y:S05]  /*5440*/  BSYNC B1 ;  /* 0x0000000000017941 */ /* 0x000fea0003800000 */
.L_x_158:
        /* <DEDUP_REMOVED lines=12> */
.L_x_161:
[----:B------:R-:W-:Y:S05]  /*5510*/  BSYNC B1 ;  /* 0x0000000000017941 */ /* 0x000fea0003800000 */
.L_x_160:
        /* <DEDUP_REMOVED lines=12> */
.L_x_163:
[----:B------:R-:W-:Y:S05]  /*55e0*/  BSYNC B1 ;  /* 0x0000000000017941 */ /* 0x000fea0003800000 */
.L_x_162:
        /* <DEDUP_REMOVED lines=9> */
.L_x_165:
[----:B------:R-:W-:Y:S05]  /*5680*/  BSYNC B1 ;  /* 0x0000000000017941 */ /* 0x000fea0003800000 */
.L_x_164:
        /* <DEDUP_REMOVED lines=9> */
.L_x_167:
[----:B------:R-:W-:Y:S05]  /*5720*/  BSYNC B1 ;  /* 0x0000000000017941 */ /* 0x000fea0003800000 */
.L_x_166:
        /* <DEDUP_REMOVED lines=12> */
.L_x_169:
[----:B------:R-:W-:Y:S05]  /*57f0*/  BSYNC B1 ;  /* 0x0000000000017941 */ /* 0x000fea0003800000 */
.L_x_168:
        /* <DEDUP_REMOVED lines=12> */
.L_x_171:
[----:B------:R-:W-:Y:S05]  /*58c0*/  BSYNC B1 ;  /* 0x0000000000017941 */ /* 0x000fea0003800000 */
.L_x_170:
        /* <DEDUP_REMOVED lines=9> */
.L_x_173:
[----:B------:R-:W-:Y:S05]  /*5960*/  BSYNC B1 ;  /* 0x0000000000017941 */ /* 0x000fea0003800000 */
.L_x_172:
        /* <DEDUP_REMOVED lines=9> */
.L_x_175:
[----:B------:R-:W-:Y:S05]  /*5a00*/  BSYNC B1 ;  /* 0x0000000000017941 */ /* 0x000fea0003800000 */
.L_x_174:
        /* <DEDUP_REMOVED lines=12> */
.L_x_177:
[----:B------:R-:W-:Y:S05]  /*5ad0*/  BSYNC B1 ;  /* 0x0000000000017941 */ /* 0x000fea0003800000 */
.L_x_176:
        /* <DEDUP_REMOVED lines=12> */
.L_x_179:
[----:B------:R-:W-:Y:S05]  /*5ba0*/  BSYNC B1 ;  /* 0x0000000000017941 */ /* 0x000fea0003800000 */
.L_x_178:
        /* <DEDUP_REMOVED lines=9> */
.L_x_181:
[----:B------:R-:W-:Y:S05]  /*5c40*/  BSYNC B1 ;  /* 0x0000000000017941 */ /* 0x000fea0003800000 */
.L_x_180:
        /* <DEDUP_REMOVED lines=9> */
.L_x_183:
[----:B------:R-:W-:Y:S05]  /*5ce0*/  BSYNC B1 ;  /* 0x0000000000017941 */ /* 0x000fea0003800000 */
.L_x_182:
        /* <DEDUP_REMOVED lines=12> */
.L_x_185:
[----:B------:R-:W-:Y:S05]  /*5db0*/  BSYNC B1 ;  /* 0x0000000000017941 */ /* 0x000fea0003800000 */
.L_x_184:
        /* <DEDUP_REMOVED lines=12> */
.L_x_187:
[----:B------:R-:W-:Y:S05]  /*5e80*/  BSYNC B1 ;  /* 0x0000000000017941 */ /* 0x000fea0003800000 */
.L_x_186:
        /* <DEDUP_REMOVED lines=9> */
.L_x_189:
[----:B------:R-:W-:Y:S05]  /*5f20*/  BSYNC B1 ;  /* 0x0000000000017941 */ /* 0x000fea0003800000 */
.L_x_188:
        /* <DEDUP_REMOVED lines=9> */
.L_x_191:
[----:B------:R-:W-:Y:S05]  /*5fc0*/  BSYNC B1 ;  /* 0x0000000000017941 */ /* 0x000fea0003800000 */
.L_x_190:
        /* <DEDUP_REMOVED lines=12> */
.L_x_193:
[----:B------:R-:W-:Y:S05]  /*6090*/  BSYNC B1 ;  /* 0x0000000000017941 */ /* 0x000fea0003800000 */
.L_x_192:
        /* <DEDUP_REMOVED lines=12> */
.L_x_195:
[----:B------:R-:W-:Y:S05]  /*6160*/  BSYNC B1 ;  /* 0x0000000000017941 */ /* 0x000fea0003800000 */
.L_x_194:
        /* <DEDUP_REMOVED lines=9> */
.L_x_197:
[----:B------:R-:W-:Y:S05]  /*6200*/  BSYNC B1 ;  /* 0x0000000000017941 */ /* 0x000fea0003800000 */
.L_x_196:
        /* <DEDUP_REMOVED lines=9> */
.L_x_199:
[----:B------:R-:W-:Y:S05]  /*62a0*/  BSYNC B1 ;  /* 0x0000000000017941 */ /* 0x000fea0003800000 */
.L_x_198:
        /* <DEDUP_REMOVED lines=12> */
.L_x_201:
[----:B------:R-:W-:Y:S05]  /*6370*/  BSYNC B1 ;  /* 0x0000000000017941 */ /* 0x000fea0003800000 */
.L_x_200:
        /* <DEDUP_REMOVED lines=12> */
.L_x_203:
[----:B------:R-:W-:Y:S05]  /*6440*/  BSYNC B1 ;  /* 0x0000000000017941 */ /* 0x000fea0003800000 */
.L_x_202:
        /* <DEDUP_REMOVED lines=9> */
.L_x_205:
[----:B------:R-:W-:Y:S05]  /*64e0*/  BSYNC B1 ;  /* 0x0000000000017941 */ /* 0x000fea0003800000 */
.L_x_204:
        /* <DEDUP_REMOVED lines=9> */
.L_x_207:
[----:B------:R-:W-:Y:S05]  /*6580*/  BSYNC B1 ;  /* 0x0000000000017941 */ /* 0x000fea0003800000 */
.L_x_206:
        /* <DEDUP_REMOVED lines=12> */
.L_x_209:
[----:B------:R-:W-:Y:S05]  /*6650*/  BSYNC B1 ;  /* 0x0000000000017941 */ /* 0x000fea0003800000 */
.L_x_208:
        /* <DEDUP_REMOVED lines=12> */
.L_x_211:
[----:B------:R-:W-:Y:S05]  /*6720*/  BSYNC B1 ;  /* 0x0000000000017941 */ /* 0x000fea0003800000 */
.L_x_210:
        /* <DEDUP_REMOVED lines=9> */
.L_x_213:
[----:B------:R-:W-:Y:S05]  /*67c0*/  BSYNC B1 ;  /* 0x0000000000017941 */ /* 0x000fea0003800000 */
.L_x_212:
        /* <DEDUP_REMOVED lines=9> */
.L_x_215:
[----:B------:R-:W-:Y:S05]  /*6860*/  BSYNC B1 ;  /* 0x0000000000017941 */ /* 0x000fea0003800000 */
.L_x_214:
[----:B0----5:R-:W-:Y:S01]  /*6870*/  HADD2.F32 R122, -RZ, R222.H0_H0 ;  /* 0x200000deff7a7230 */ /* 0x021fe20000004100 */
[----:B------:R-:W-:Y:S01]  /*6880*/  ISETP.GT.AND P1, PT, R0, 0xb9, P0 ;  /* 0x000000b90000780c */ /* 0x000fe20000724270 */
[----:B------:R-:W-:Y:S01]  /*6890*/  BSSY B1, `(.L_x_216) ;  /* 0x000000b000017945 */ /* 0x000fe20003800000 */
[----:B------:R-:W-:Y:S02]  /*68a0*/  IADD3 R127, P0, R23, 0x80, RZ ;  /* 0x00000080177f7810 */ /* 0x000fe40007f1e0ff */
        /* <DEDUP_REMOVED lines=9> */
.L_x_217:
[----:B------:R-:W-:Y:S05]  /*6940*/  BSYNC B1 ;  /* 0x0000000000017941 */ /* 0x000fea0003800000 */
.L_x_216:
[----:B0-2-45:R-:W-:Y:S01]  /*6950*/  HADD2.F32 R120, -RZ, R222.H0_H0 ;  /* 0x200000deff787230 */ /* 0x035fe20000004100 */
[----:B------:R-:W-:Y:S01]  /*6960*/  BSSY B1, `(.L_x_218) ;  /* 0x0000011000017945 */ /* 0x000fe20003800000 */
[----:B------:R-:W-:Y:S01]  /*6970*/  IMAD.X R23, RZ, RZ, UR11, P0 ;  /* 0x0000000bff177e24 */ /* 0x000fe200080e06ff */
[----:B------:R-:W-:Y:S02]  /*6980*/  ISETP.GT.AND P0, PT, R3, 0x80, PT ;  /* 0x000000800300780c */ /* 0x000fe40003f04270 */
[----:B------:R-:W-:Y:S01]  /*6990*/  FMUL R120, R120, R19 ;  /* 0x0000001378787220 */ /* 0x000fe20000400000 */
[----:B------:R-:W-:Y:S01]  /*69a0*/  IMAD R122, R23, R8, RZ ;  /* 0x00000008177a7224 */ /* 0x000fe200078e02ff */
[----:B------:R-:W-:Y:S02]  /*69b0*/  ISETP.GT.AND P4, PT, R0, RZ, P0 ;  /* 0x000000ff0000720c */ /* 0x000fe40000784270 */
[----:B------:R-:W-:Y:S01]  /*69c0*/  FFMA R215, R215, R22, R120 ;  /* 0x00000016d7d77223 */ /* 0x000fe20000000078 */
[----:B------:R-:W-:-:S02]  /*69d0*/  IMAD R125, R127, R9, R122 ;  /* 0x000000097f7d7224 */ /* 0x000fc400078e027a */
[----:B------:R-:W-:Y:S02]  /*69e0*/  IMAD.WIDE.U32 R120, R127, R8, R14 ;  /* 0x000000087f787225 */ /* 0x000fe400078e000e */
[----:B------:R-:W-:Y:S02]  /*69f0*/  F2FP.F16.F32.PACK_AB R215, RZ, R215 ;  /* 0x000000d7ffd7723e */ /* 0x000fe400000000ff */
[----:B------:R-:W-:Y:S01]  /*6a00*/  IMAD.IADD R9, R121, 0x1, R125 ;  /* 0x0000000179097824 */ /* 0x000fe200078e027d */
[C---:B------:R-:W-:Y:S02]  /*6a10*/  LEA R122, P2, R120.reuse, R10, 0x1 ;  /* 0x0000000a787a7211 */ /* 0x040fe400078408ff */
[----:B------:R0:W-:Y:S02]  /*6a20*/  @P1 STG.E.U16 desc[UR36][R220.64+0x172], R215 ;  /* 0x000172d7dc001986 */ /* 0x0001e4000c101524 */
[----:B------:R-:W-:Y:S01]  /*6a30*/  LEA.HI.X R123, R120, R11, R9, 0x1, P2 ;  /* 0x0000000b787b7211 */ /* 0x000fe200010f0c09 */
[----:B------:R-:W-:Y:S01]  /*6a40*/  IMAD.WIDE.U32 R120, R127, R8, R4 ;  /* 0x000000087f787225 */ /* 0x000fe200078e0004 */
[----:B------:R-:W-:Y:S07]  /*6a50*/  @!P4 BRA `(.L_x_219) ;  /* 0x000000000004c947 */ /* 0x000fee0003800000 */
[----:B------:R2:W5:Y:S02]  /*6a60*/  LDG.E.LTC128B.U16 R222, desc[UR36][R122.64] ;  /* 0x000000247ade7981 */ /* 0x000564000c1e1520 */
.L_x_219:
[----:B------:R-:W-:Y:S05]  /*6a70*/  BSYNC B1 ;  /* 0x0000000000017941 */ /* 0x000fea0003800000 */
.L_x_218:
[----:B--2--5:R-:W-:Y:S01]  /*6a80*/  HADD2.F32 R122, -RZ, R222.H0_H0 ;  /* 0x200000deff7a7230 */ /* 0x024fe20000004100 */
[----:B------:R-:W-:Y:S01]  /*6a90*/  ISETP.GT.AND P2, PT, R0, 0x1, P0 ;  /* 0x000000010000780c */ /* 0x000fe20000744270 */
[----:B------:R-:W-:Y:S01]  /*6aa0*/  IMAD.IADD R121, R125, 0x1, R121 ;  /* 0x000000017d797824 */ /* 0x000fe200078e0279 */
[----:B------:R-:W-:Y:S01]  /*6ab0*/  BSSY B1, `(.L_x_220) ;  /* 0x0000010000017945 */ /* 0x000fe20003800000 */
[----:B------:R-:W-:Y:S02]  /*6ac0*/  IMAD.U32 R23, RZ, RZ, UR6 ;  /* 0x00000006ff177e24 */ /* 0x000fe4000f8e00ff */
[----:B------:R-:W-:Y:S01]  /*6ad0*/  FMUL R9, R122, R19 ;  /* 0x000000137a097220 */ /* 0x000fe20000400000 */
[----:B------:R-:W-:Y:S01]  /*6ae0*/  IMAD.WIDE.U32 R122, R6, UR43, R120 ;  /* 0x0000002b067a7c25 */ /* 0x000fe2000f8e0078 */
[----:B------:R-:W-:-:S03]  /*6af0*/  MOV R121, UR6 ;  /* 0x0000000600797c02 */ /* 0x000fc60008000f00 */
[----:B------:R-:W-:Y:S01]  /*6b00*/  FFMA R9, R24, R22, R9 ;  /* 0x0000001618097223 */ /* 0x000fe20000000009 */
[----:B------:R-:W-:Y:S01]  /*6b10*/  IMAD.U32 R24, RZ, RZ, UR7 ;  /* 0x00000007ff187e24 */ /* 0x000fe2000f8e00ff */
[----:B------:R-:W-:Y:S01]  /*6b20*/  LEA R20, P1, R23, R20, 0x8 ;  /* 0x0000001417147211 */ /* 0x000fe200078240ff */
[----:B------:R-:W-:Y:S01]  /*6b30*/  IMAD.IADD R23, R7, 0x1, R123 ;  /* 0x0000000107177824 */ /* 0x000fe200078e027b */
[C---:B------:R-:W-:Y:S02]  /*6b40*/  LEA R120, P3, R122.reuse, R10, 0x1 ;  /* 0x0000000a7a787211 */ /* 0x040fe400078608ff */
[----:B------:R-:W-:Y:S02]  /*6b50*/  F2FP.F16.F32.PACK_AB R9, RZ, R9 ;  /* 0x00000009ff09723e */ /* 0x000fe400000000ff */
[----:B------:R-:W-:Y:S02]  /*6b60*/  LEA.HI.X R21, R121, R21, R24, 0x8, P1 ;  /* 0x0000001579157211 */ /* 0x000fe400008f4418 */
[----:B------:R-:W-:-:S03]  /*6b70*/  LEA.HI.X R121, R122, R11, R23, 0x1, P3 ;  /* 0x0000000b7a797211 */ /* 0x000fc600018f0c17 */
[----:B------:R2:W-:Y:S01]  /*6b80*/  @P4 STG.E.U16 desc[UR36][R20.64], R9 ;  /* 0x0000000914004986 */ /* 0x0005e2000c101524 */
[----:B------:R-:W-:Y:S05]  /*6b90*/  @!P2 BRA `(.L_x_221) ;  /* 0x000000000004a947 */ /* 0x000fea0003800000 */
[----:B------:R4:W5:Y:S02]  /*6ba0*/  LDG.E.LTC128B.U16 R222, desc[UR36][R120.64+0x2] ;  /* 0x0000022478de7981 */ /* 0x000964000c1e1520 */
.L_x_221:
[----:B------:R-:W-:Y:S05]  /*6bb0*/  BSYNC B1 ;  /* 0x0000000000017941 */ /* 0x000fea0003800000 */
.L_x_220:
[----:B-----5:R-:W-:Y:S01]  /*6bc0*/  HADD2.F32 R14, -RZ, R222.H0_H0 ;  /* 0x200000deff0e7230 */ /* 0x020fe20000004100 */
[----:B------:R-:W-:Y:S01]  /*6bd0*/  ISETP.GT.AND P1, PT, R3, 0x88, PT ;  /* 0x000000880300780c */ /* 0x000fe20003f24270 */
[----:B--2---:R-:W-:Y:S01]  /*6be0*/  IMAD.WIDE.U32 R8, R127, R8, R218 ;  /* 0x000000087f087225 */ /* 0x004fe200078e00da */
[----:B------:R-:W-:Y:S03]  /*6bf0*/  BSSY B1, `(.L_x_222) ;  /* 0x0000010000017945 */ /* 0x000fe60003800000 */
[----:B------:R-:W-:Y:S01]  /*6c00*/  FMUL R14, R14, R19 ;  /* 0x000000130e0e7220 */ /* 0x000fe20000400000 */
[----:B------:R-:W-:Y:S01]  /*6c10*/  IMAD.IADD R125, R125, 0x1, R9 ;  /* 0x000000017d7d7824 */ /* 0x000fe200078e0209 */
[----:B------:R-:W-:Y:S02]  /*6c20*/  IADD3 R13, P4, R12, R8, RZ ;  /* 0x000000080c0d7210 */ /* 0x000fe40007f9e0ff */
[----:B------:R-:W-:Y:S01]  /*6c30*/  FFMA R14, R25, R22, R14 ;  /* 0x00000016190e7223 */ /* 0x000fe2000000000e */
[----:B------:R-:W-:-:S02]  /*6c40*/  IADD3 R12, P5, R4, R8, RZ ;  /* 0x00000008040c7210 */ /* 0x000fc40007fbe0ff */
[----:B------:R-:W-:Y:S02]  /*6c50*/  ISETP.GT.AND P3, PT, R0, RZ, P1 ;  /* 0x000000ff0000720c */ /* 0x000fe40000f64270 */
[----:B------:R-:W-:Y:S01]  /*6c60*/  F2FP.F16.F32.PACK_AB R3, RZ, R14 ;  /* 0x0000000eff03723e */ /* 0x000fe200000000ff */
[----:B------:R-:W-:Y:S01]  /*6c70*/  IMAD.X R14, R125, 0x1, R15, P4 ;  /* 0x000000017d0e7824 */ /* 0x000fe200020e060f */
[C---:B------:R-:W-:Y:S02]  /*6c80*/  LEA R8, P4, R13.reuse, R10, 0x1 ;  /* 0x0000000a0d087211 */ /* 0x040fe400078808ff */
[----:B------:R-:W-:Y:S02]  /*6c90*/  @P2 MOV R15, R21 ;  /* 0x00000015000f2202 */ /* 0x000fe40000000f00 */
[----:B------:R-:W-:Y:S01]  /*6ca0*/  LEA.HI.X R9, R13, R11, R14, 0x1, P4 ;  /* 0x0000000b0d097211 */ /* 0x000fe200020f0c0e */
[----:B------:R-:W-:-:S05]  /*6cb0*/  @P2 IMAD.MOV.U32 R14, RZ, RZ, R20 ;  /* 0x000000ffff0e2224 */ /* 0x000fca00078e0014 */
[----:B------:R2:W-:Y:S01]  /*6cc0*/  @P2 STG.E.U16 desc[UR36][R14.64+0x2], R3 ;  /* 0x000002030e002986 */ /* 0x0005e2000c101524 */
[----:B------:R-:W-:Y:S05]  /*6cd0*/  @!P3 BRA `(.L_x_223) ;  /* 0x000000000004b947 */ /* 0x000fea0003800000 */
[----:B------:R0:W5:Y:S02]  /*6ce0*/  LDG.E.LTC128B.U16 R222, desc[UR36][R8.64] ;  /* 0x0000002408de7981 */ /* 0x000164000c1e1520 */
.L_x_223:
[----:B------:R-:W-:Y:S05]  /*6cf0*/  BSYNC B1 ;  /* 0x0000000000017941 */ /* 0x000fea0003800000 */
.L_x_222:
[----:B-----5:R-:W-:Y:S01]  /*6d00*/  HADD2.F32 R4, -RZ, R222.H0_H0 ;  /* 0x200000deff047230 */ /* 0x020fe20000004100 */
[----:B------:R-:W-:Y:S01]  /*6d10*/  BSSY B1, `(.L_x_224) ;  /* 0x000000f000017945 */ /* 0x000fe20003800000 */
[----:B------:R-:W-:Y:S01]  /*6d20*/  IMAD.X R13, R5, 0x1, R125, P5 ;  /* 0x00000001050d7824 */ /* 0x000fe200028e067d */
[----:B------:R-:W-:Y:S02]  /*6d30*/  ISETP.GT.AND P5, PT, R0, 0x1, P1 ;  /* 0x000000010000780c */ /* 0x000fe40000fa4270 */
[----:B--2---:R-:W-:Y:S01]  /*6d40*/  FMUL R3, R4, R19 ;  /* 0x0000001304037220 */ /* 0x004fe20000400000 */
[----:B------:R-:W-:Y:S01]  /*6d50*/  IADD3 R4, P2, R20, R223, RZ ;  /* 0x000000df14047210 */ /* 0x000fe20007f5e0ff */
[----:B0-----:R-:W-:-:S04]  /*6d60*/  IMAD.WIDE.U32 R8, R6, UR43, R12 ;  /* 0x0000002b06087c25 */ /* 0x001fc8000f8e000c */
[----:B------:R-:W-:Y:S01]  /*6d70*/  FFMA R3, R26, R22, R3 ;  /* 0x000000161a037223 */ /* 0x000fe20000000003 */
[----:B------:R-:W-:Y:S01]  /*6d80*/  IMAD.X R5, R21, 0x1, R225, P2 ;  /* 0x0000000115057824 */ /* 0x000fe200010e06e1 */
[----:B------:R-:W-:Y:S01]  /*6d90*/  LEA R10, P4, R8, R10, 0x1 ;  /* 0x0000000a080a7211 */ /* 0x000fe200078808ff */
[----:B------:R-:W-:Y:S02]  /*6da0*/  IMAD.IADD R7, R7, 0x1, R9 ;  /* 0x0000000107077824 */ /* 0x000fe400078e0209 */
[----:B------:R-:W-:-:S03]  /*6db0*/  F2FP.F16.F32.PACK_AB R3, RZ, R3 ;  /* 0x00000003ff03723e */ /* 0x000fc600000000ff */
[----:B------:R-:W-:Y:S02]  /*6dc0*/  LEA.HI.X R11, R8, R11, R7, 0x1, P4 ;  /* 0x0000000b080b7211 */ /* 0x000fe400020f0c07 */
[----:B------:R0:W-:Y:S01]  /*6dd0*/  @P3 STG.E.U16 desc[UR36][R4.64], R3 ;  /* 0x0000000304003986 */ /* 0x0001e2000c101524 */
[----:B------:R-:W-:Y:S05]  /*6de0*/  @!P5 BRA `(.L_x_225) ;  /* 0x000000000004d947 */ /* 0x000fea0003800000 */
[----:B------:R2:W5:Y:S02]  /*6df0*/  LDG.E.LTC128B.U16 R222, desc[UR36][R10.64+0x2] ;  /* 0x000002240ade7981 */ /* 0x000564000c1e1520 */
.L_x_225:
[----:B------:R-:W-:Y:S05]  /*6e00*/  BSYNC B1 ;  /* 0x0000000000017941 */ /* 0x000fea0003800000 */
.L_x_224:
        /* <DEDUP_REMOVED lines=9> */
.L_x_227:
[----:B------:R-:W-:Y:S05]  /*6ea0*/  BSYNC B1 ;  /* 0x0000000000017941 */ /* 0x000fea0003800000 */
.L_x_226:
[----:B0----5:R-:W-:Y:S01]  /*6eb0*/  HADD2.F32 R6, -RZ, R222.H0_H0 ;  /* 0x200000deff067230 */ /* 0x021fe20000004100 */
[----:B------:R-:W-:Y:S01]  /*6ec0*/  ISETP.GT.AND P3, PT, R0, 0x9, P0 ;  /* 0x000000090000780c */ /* 0x000fe20000764270 */
[----:B------:R-:W-:Y:S01]  /*6ed0*/  @P2 IMAD.MOV.U32 R7, RZ, RZ, R21 ;  /* 0x000000ffff072224 */ /* 0x000fe200078e0015 */
[----:B------:R-:W-:Y:S02]  /*6ee0*/  BSSY B1, `(.L_x_228) ;  /* 0x0000008000017945 */ /* 0x000fe40003800000 */
[----:B------:R-:W-:Y:S01]  /*6ef0*/  FMUL R3, R6, R19 ;  /* 0x0000001306037220 */ /* 0x000fe20000400000 */
[----:B------:R-:W-:-:S03]  /*6f00*/  @P2 IMAD.MOV.U32 R6, RZ, RZ, R20 ;  /* 0x000000ffff062224 */ /* 0x000fc600078e0014 */
[----:B------:R-:W-:-:S05]  /*6f10*/  FFMA R3, R28, R22, R3 ;  /* 0x000000161c037223 */ /* 0x000fca0000000003 */
[----:B------:R-:W-:-:S05]  /*6f20*/  F2FP.F16.F32.PACK_AB R3, RZ, R3 ;  /* 0x00000003ff03723e */ /* 0x000fca00000000ff */
[----:B------:R0:W-:Y:S01]  /*6f30*/  @P2 STG.E.U16 desc[UR36][R6.64+0x10], R3 ;  /* 0x0000100306002986 */ /* 0x0001e2000c101524 */
[----:B------:R-:W-:Y:S05]  /*6f40*/  @!P3 BRA `(.L_x_229) ;  /* 0x000000000004b947 */ /* 0x000fea0003800000 */
[----:B------:R0:W5:Y:S02]  /*6f50*/  LDG.E.LTC128B.U16 R222, desc[UR36][R120.64+0x12] ;  /* 0x0000122478de7981 */ /* 0x000164000c1e1520 */
.L_x_229:
[----:B------:R-:W-:Y:S05]  /*6f60*/  BSYNC B1 ;  /* 0x0000000000017941 */ /* 0x000fea0003800000 */
.L_x_228:
        /* <DEDUP_REMOVED lines=12> */
.L_x_231:
[----:B------:R-:W-:Y:S05]  /*7030*/  BSYNC B1 ;  /* 0x0000000000017941 */ /* 0x000fea0003800000 */
.L_x_230:
        /* <DEDUP_REMOVED lines=9> */
.L_x_233:
[----:B------:R-:W-:Y:S05]  /*70d0*/  BSYNC B1 ;  /* 0x0000000000017941 */ /* 0x000fea0003800000 */
.L_x_232:
        /* <DEDUP_REMOVED lines=9> */
.L_x_235:
[----:B------:R-:W-:Y:S05]  /*7170*/  BSYNC B1 ;  /* 0x0000000000017941 */ /* 0x000fea0003800000 */
.L_x_234:
        /* <DEDUP_REMOVED lines=11> */
.L_x_237:
[----:B------:R-:W-:Y:S05]  /*7230*/  BSYNC B1 ;  /* 0x0000000000017941 */ /* 0x000fea0003800000 */
.L_x_236:
        /* <DEDUP_REMOVED lines=12> */
.L_x_239:
[----:B------:R-:W-:Y:S05]  /*7300*/  BSYNC B1 ;  /* 0x0000000000017941 */ /* 0x000fea0003800000 */
.L_x_238:
        /* <DEDUP_REMOVED lines=9> */
.L_x_241:
[----:B------:R-:W-:Y:S05]  /*73a0*/  BSYNC B1 ;  /* 0x0000000000017941 */ /* 0x000fea0003800000 */
.L_x_240:
        /* <DEDUP_REMOVED lines=9> */
.L_x_243:
[----:B------:R-:W-:Y:S05]  /*7440*/  BSYNC B1 ;  /* 0x0000000000017941 */ /* 0x000fea0003800000 */
.L_x_242:
[----:B0----5:R-:W-:Y:S01]  /*7450*/  HADD2.F32 R6, -RZ, R222.H0_H0 ;  /* 0x200000deff067230 */ /* 0x021fe20000004100 */
[----:B------:R-:W-:Y:S01]  /*7460*/  ISETP.GT.AND P3, PT, R0, 0x19, P0 ;  /* 0x000000190000780c */ /* 0x000fe20000764270 */
[----:B------:R-:W-:Y:S01]  /*7470*/  @P2 IMAD.MOV.U32 R7, RZ, RZ, R21 ;  /* 0x000000ffff072224 */ /* 0x000fe200078e0015 */
[----:B------:R-:W-:Y:S02]  /*7480*/  BSSY B1, `(.L_x_244) ;  /* 0x0000008000017945 */ /* 0x000fe40003800000 */
[----:B------:R-:W-:Y:S01]  /*7490*/  FMUL R3, R6, R19 ;  /* 0x0000001306037220 */ /* 0x000fe20000400000 */
[----:B------:R-:W-:-:S03]  /*74a0*/  @P2 MOV R6, R20 ;  /* 0x0000001400062202 */ /* 0x000fc60000000f00 */
[----:B------:R-:W-:-:S05]  /*74b0*/  FFMA R3, R36, R22, R3 ;  /* 0x0000001624037223 */ /* 0x000fca0000000003 */
[----:B------:R-:W-:-:S05]  /*74c0*/  F2FP.F16.F32.PACK_AB R3, RZ, R3 ;  /* 0x00000003ff03723e */ /* 0x000fca00000000ff */
[----:B------:R0:W-:Y:S01]  /*74d0*/  @P2 STG.E.U16 desc[UR36][R6.64+0x30], R3 ;  /* 0x0000300306002986 */ /* 0x0001e2000c101524 */
[----:B------:R-:W-:Y:S05]  /*74e0*/  @!P3 BRA `(.L_x_245) ;  /* 0x000000000004b947 */ /* 0x000fea0003800000 */
[----:B------:R0:W5:Y:S02]  /*74f0*/  LDG.E.LTC128B.U16 R222, desc[UR36][R120.64+0x32] ;  /* 0x0000322478de7981 */ /* 0x000164000c1e1520 */
.L_x_245:
[----:B------:R-:W-:Y:S05]  /*7500*/  BSYNC B1 ;  /* 0x0000000000017941 */ /* 0x000fea0003800000 */
.L_x_244:
        /* <DEDUP_REMOVED lines=12> */
.L_x_247:
[----:B------:R-:W-:Y:S05]  /*75d0*/  BSYNC B1 ;  /* 0x0000000000017941 */ /* 0x000fea0003800000 */
.L_x_246:
        /* <DEDUP_REMOVED lines=9> */
.L_x_249:
[----:B------:R-:W-:Y:S05]  /*7670*/  BSYNC B1 ;  /* 0x0000000000017941 */ /* 0x000fea0003800000 */
.L_x_248:
        /* <DEDUP_REMOVED lines=9> */
.L_x_251:
[----:B------:R-:W-:Y:S05]  /*7710*/  BSYNC B1 ;  /* 0x0000000000017941 */ /* 0x000fea0003800000 */
.L_x_250:
        /* <DEDUP_REMOVED lines=11> */
.L_x_253:
[----:B------:R-:W-:Y:S05]  /*77d0*/  BSYNC B1 ;  /* 0x0000000000017941 */ /* 0x000fea0003800000 */
.L_x_252:
        /* <DEDUP_REMOVED lines=12> */
.L_x_255:
[----:B------:R-:W-:Y:S05]  /*78a0*/  BSYNC B1 ;  /* 0x0000000000017941 */ /* 0x000fea0003800000 */
.L_x_254:
        /* <DEDUP_REMOVED lines=9> */
.L_x_257:
[----:B------:R-:W-:Y:S05]  /*7940*/  BSYNC B1 ;  /* 0x0000000000017941 */ /* 0x000fea0003800000 */
.L_x_256:
        /* <DEDUP_REMOVED lines=9> */
.L_x_259:
[----:B------:R-:W-:Y:S05]  /*79e0*/  BSYNC B1 ;  /* 0x0000000000017941 */ /* 0x000fea0003800000 */
.L_x_258:
        /* <DEDUP_REMOVED lines=11> */
.L_x_261:
[----:B------:R-:W-:Y:S05]  /*7aa0*/  BSYNC B1 ;  /* 0x0000000000017941 */ /* 0x000fea0003800000 */
.L_x_260:
        /* <DEDUP_REMOVED lines=12> */
.L_x_263:
[----:B------:R-:W-:Y:S05]  /*7b70*/  BSYNC B1 ;  /* 0x0000000000017941 */ /* 0x000fea0003800000 */
.L_x_262:
        /* <DEDUP_REMOVED lines=9> */
.L_x_265:
[----:B------:R-:W-:Y:S05]  /*7c10*/  BSYNC B1 ;  /* 0x0000000000017941 */ /* 0x000fea0003800000 */
.L_x_264:
        /* <DEDUP_REMOVED lines=9> */
.L_x_267:
[----:B------:R-:W-:Y:S05]  /*7cb0*/  BSYNC B1 ;  /* 0x0000000000017941 */ /* 0x000fea0003800000 */
.L_x_266:
        /* <DEDUP_REMOVED lines=11> */
.L_x_269:
[----:B------:R-:W-:Y:S05]  /*7d70*/  BSYNC B1 ;  /* 0x0000000000017941 */ /* 0x000fea0003800000 */
.L_x_268:
        /* <DEDUP_REMOVED lines=12> */
.L_x_271:
[----:B------:R-:W-:Y:S05]  /*7e40*/  BSYNC B1 ;  /* 0x0000000000017941 */ /* 0x000fea0003800000 */
.L_x_270:
        /* <DEDUP_REMOVED lines=9> */
.L_x_273:
[----:B------:R-:W-:Y:S05]  /*7ee0*/  BSYNC B1 ;  /* 0x0000000000017941 */ /* 0x000fea0003800000 */
.L_x_272:
        /* <DEDUP_REMOVED lines=9> */
.L_x_275:
[----:B------:R-:W-:Y:S05]  /*7f80*/  BSYNC B1 ;  /* 0x0000000000017941 */ /* 0x000fea0003800000 */
.L_x_274:
        /* <DEDUP_REMOVED lines=11> */
.L_x_277:
[----:B------:R-:W-:Y:S05]  /*8040*/  BSYNC B1 ;  /* 0x0000000000017941 */ /* 0x000fea0003800000 */
.L_x_276:
        /* <DEDUP_REMOVED lines=12> */
.L_x_279:
[----:B------:R-:W-:Y:S05]  /*8110*/  BSYNC B1 ;  /* 0x0000000000017941 */ /* 0x000fea0003800000 */
.L_x_278:
        /* <DEDUP_REMOVED lines=9> */
.L_x_281:
[----:B------:R-:W-:Y:S05]  /*81b0*/  BSYNC B1 ;  /* 0x0000000000017941 */ /* 0x000fea0003800000 */
.L_x_280:
        /* <DEDUP_REMOVED lines=9> */
.L_x_283:
[----:B------:R-:W-:Y:S05]  /*8250*/  BSYNC B1 ;  /* 0x0000000000017941 */ /* 0x000fea0003800000 */
.L_x_282:
        /* <DEDUP_REMOVED lines=11> */
.L_x_285:
[----:B------:R-:W-:Y:S05]  /*8310*/  BSYNC B1 ;  /* 0x0000000000017941 */ /* 0x000fea0003800000 */
.L_x_284:
        /* <DEDUP_REMOVED lines=12> */
.L_x_287:
[----:B------:R-:W-:Y:S05]  /*83e0*/  BSYNC B1 ;  /* 0x0000000000017941 */ /* 0x000fea0003800000 */
.L_x_286:
        /* <DEDUP_REMOVED lines=9> */
.L_x_289:
[----:B------:R-:W-:Y:S05]  /*8480*/  BSYNC B1 ;  /* 0x0000000000017941 */ /* 0x000fea0003800000 */
.L_x_288:
        /* <DEDUP_REMOVED lines=9> */
.L_x_291:
[----:B------:R-:W-:Y:S05]  /*8520*/  BSYNC B1 ;  /* 0x0000000000017941 */ /* 0x000fea0003800000 */
.L_x_290:
        /* <DEDUP_REMOVED lines=11> */
.L_x_293:
[----:B------:R-:W-:Y:S05]  /*85e0*/  BSYNC B1 ;  /* 0x0000000000017941 */ /* 0x000fea0003800000 */
.L_x_292:
        /* <DEDUP_REMOVED lines=12> */
.L_x_295:
[----:B------:R-:W-:Y:S05]  /*86b0*/  BSYNC B1 ;  /* 0x0000000000017941 */ /* 0x000fea0003800000 */
.L_x_294:
        /* <DEDUP_REMOVED lines=9> */
.L_x_297:
[----:B------:R-:W-:Y:S05]  /*8750*/  BSYNC B1 ;  /* 0x0000000000017941 */ /* 0x000fea0003800000 */
.L_x_296:
        /* <DEDUP_REMOVED lines=9> */
.L_x_299:
[----:B------:R-:W-:Y:S05]  /*87f0*/  BSYNC B1 ;  /* 0x0000000000017941 */ /* 0x000fea0003800000 */
.L_x_298:
        /* <DEDUP_REMOVED lines=11> */
.L_x_301:
[----:B------:R-:W-:Y:S05]  /*88b0*/  BSYNC B1 ;  /* 0x0000000000017941 */ /* 0x000fea0003800000 */
.L_x_300:
        /* <DEDUP_REMOVED lines=12> */
.L_x_303:
[----:B------:R-:W-:Y:S05]  /*8980*/  BSYNC B1 ;  /* 0x0000000000017941 */ /* 0x000fea0003800000 */
.L_x_302:
        /* <DEDUP_REMOVED lines=9> */
.L_x_305:
[----:B------:R-:W-:Y:S05]  /*8a20*/  BSYNC B1 ;  /* 0x0000000000017941 */ /* 0x000fea0003800000 */
.L_x_304:
        /* <DEDUP_REMOVED lines=9> */
.L_x_307:
[----:B------:R-:W-:Y:S05]  /*8ac0*/  BSYNC B1 ;  /* 0x0000000000017941 */ /* 0x000fea0003800000 */
.L_x_306:
        /* <DEDUP_REMOVED lines=11> */
.L_x_309:
[----:B------:R-:W-:Y:S05]  /*8b80*/  BSYNC B1 ;  /* 0x0000000000017941 */ /* 0x000fea0003800000 */
.L_x_308:
        /* <DEDUP_REMOVED lines=12> */
.L_x_311:
[----:B------:R-:W-:Y:S05]  /*8c50*/  BSYNC B1 ;  /* 0x0000000000017941 */ /* 0x000fea0003800000 */
.L_x_310:
        /* <DEDUP_REMOVED lines=9> */
.L_x_313:
[----:B------:R-:W-:Y:S05]  /*8cf0*/  BSYNC B1 ;  /* 0x0000000000017941 */ /* 0x000fea0003800000 */
.L_x_312:
        /* <DEDUP_REMOVED lines=9> */
.L_x_315:
[----:B------:R-:W-:Y:S05]  /*8d90*/  BSYNC B1 ;  /* 0x0000000000017941 */ /* 0x000fea0003800000 */
.L_x_314:
        /* <DEDUP_REMOVED lines=11> */
.L_x_317:
[----:B------:R-:W-:Y:S05]  /*8e50*/  BSYNC B1 ;  /* 0x0000000000017941 */ /* 0x000fea0003800000 */
.L_x_316:
        /* <DEDUP_REMOVED lines=12> */
.L_x_319:
[----:B------:R-:W-:Y:S05]  /*8f20*/  BSYNC B1 ;  /* 0x0000000000017941 */ /* 0x000fea0003800000 */
.L_x_318:
        /* <DEDUP_REMOVED lines=9> */
.L_x_321:
[----:B------:R-:W-:Y:S05]  /*8fc0*/  BSYNC B1 ;  /* 0x0000000000017941 */ /* 0x000fea0003800000 */
.L_x_320:
        /* <DEDUP_REMOVED lines=9> */
.L_x_323:
[----:B------:R-:W-:Y:S05]  /*9060*/  BSYNC B1 ;  /* 0x0000000000017941 */ /* 0x000fea0003800000 */
.L_x_322:
        /* <DEDUP_REMOVED lines=11> */
.L_x_325:
[----:B------:R-:W-:Y:S05]  /*9120*/  BSYNC B1 ;  /* 0x0000000000017941 */ /* 0x000fea0003800000 */
.L_x_324:
        /* <DEDUP_REMOVED lines=12> */
.L_x_327:
[----:B------:R-:W-:Y:S05]  /*91f0*/  BSYNC B1 ;  /* 0x0000000000017941 */ /* 0x000fea0003800000 */
.L_x_326:
        /* <DEDUP_REMOVED lines=9> */
.L_x_329:
[----:B------:R-:W-:Y:S05]  /*9290*/  BSYNC B1 ;  /* 0x0000000000017941 */ /* 0x000fea0003800000 */
.L_x_328:
        /* <DEDUP_REMOVED lines=9> */
.L_x_331:
[----:B------:R-:W-:Y:S05]  /*9330*/  BSYNC B1 ;  /* 0x0000000000017941 */ /* 0x000fea0003800000 */
.L_x_330:
        /* <DEDUP_REMOVED lines=11> */
.L_x_333:
[----:B------:R-:W-:Y:S05]  /*93f0*/  BSYNC B1 ;  /* 0x0000000000017941 */ /* 0x000fea0003800000 */
.L_x_332:
        /* <DEDUP_REMOVED lines=12> */
.L_x_335:
[----:B------:R-:W-:Y:S05]  /*94c0*/  BSYNC B1 ;  /* 0x0000000000017941 */ /* 0x000fea0003800000 */
.L_x_334:
        /* <DEDUP_REMOVED lines=9> */
.L_x_337:
[----:B------:R-:W-:Y:S05]  /*9560*/  BSYNC B1 ;  /* 0x0000000000017941 */ /* 0x000fea0003800000 */
.L_x_336:
        /* <DEDUP_REMOVED lines=9> */
.L_x_339:
[----:B------:R-:W-:Y:S05]  /*9600*/  BSYNC B1 ;  /* 0x0000000000017941 */ /* 0x000fea0003800000 */
.L_x_338:
        /* <DEDUP_REMOVED lines=11> */
.L_x_341:
[----:B------:R-:W-:Y:S05]  /*96c0*/  BSYNC B1 ;  /* 0x0000000000017941 */ /* 0x000fea0003800000 */
.L_x_340:
        /* <DEDUP_REMOVED lines=12> */
.L_x_343:
[----:B------:R-:W-:Y:S05]  /*9790*/  BSYNC B1 ;  /* 0x0000000000017941 */ /* 0x000fea0003800000 */
.L_x_342:
        /* <DEDUP_REMOVED lines=9> */
.L_x_345:
[----:B------:R-:W-:Y:S05]  /*9830*/  BSYNC B1 ;  /* 0x0000000000017941 */ /* 0x000fea0003800000 */
.L_x_344:
        /* <DEDUP_REMOVED lines=9> */
.L_x_347:
[----:B------:R-:W-:Y:S05]  /*98d0*/  BSYNC B1 ;  /* 0x0000000000017941 */ /* 0x000fea0003800000 */
.L_x_346:
        /* <DEDUP_REMOVED lines=11> */
.L_x_349:
[----:B------:R-:W-:Y:S05]  /*9990*/  BSYNC B1 ;  /* 0x0000000000017941 */ /* 0x000fea0003800000 */
.L_x_348:
        /* <DEDUP_REMOVED lines=12> */
.L_x_351:
[----:B------:R-:W-:Y:S05]  /*9a60*/  BSYNC B1 ;  /* 0x0000000000017941 */ /* 0x000fea0003800000 */
.L_x_350:
        /* <DEDUP_REMOVED lines=9> */
.L_x_353:
[----:B------:R-:W-:Y:S05]  /*9b00*/  BSYNC B1 ;  /* 0x0000000000017941 */ /* 0x000fea0003800000 */
.L_x_352:
        /* <DEDUP_REMOVED lines=9> */
.L_x_355:
[----:B------:R-:W-:Y:S05]  /*9ba0*/  BSYNC B1 ;  /* 0x0000000000017941 */ /* 0x000fea0003800000 */
.L_x_354:
        /* <DEDUP_REMOVED lines=11> */
.L_x_357:
[----:B------:R-:W-:Y:S05]  /*9c60*/  BSYNC B1 ;  /* 0x0000000000017941 */ /* 0x000fea0003800000 */
.L_x_356:
        /* <DEDUP_REMOVED lines=12> */
.L_x_359:
[----:B------:R-:W-:Y:S05]  /*9d30*/  BSYNC B1 ;  /* 0x0000000000017941 */ /* 0x000fea0003800000 */
.L_x_358:
        /* <DEDUP_REMOVED lines=9> */
.L_x_361:
[----:B------:R-:W-:Y:S05]  /*9dd0*/  BSYNC B1 ;  /* 0x0000000000017941 */ /* 0x000fea0003800000 */
.L_x_360:
        /* <DEDUP_REMOVED lines=9> */
.L_x_363:
[----:B------:R-:W-:Y:S05]  /*9e70*/  BSYNC B1 ;  /* 0x0000000000017941 */ /* 0x000fea0003800000 */
.L_x_362:
        /* <DEDUP_REMOVED lines=11> */
.L_x_365:
[----:B------:R-:W-:Y:S05]  /*9f30*/  BSYNC B1 ;  /* 0x0000000000017941 */ /* 0x000fea0003800000 */
.L_x_364:
        /* <DEDUP_REMOVED lines=12> */
.L_x_367:
[----:B------:R-:W-:Y:S05]  /*a000*/  BSYNC B1 ;  /* 0x0000000000017941 */ /* 0x000fea0003800000 */
.L_x_366:
        /* <DEDUP_REMOVED lines=9> */
.L_x_369:
[----:B------:R-:W-:Y:S05]  /*a0a0*/  BSYNC B1 ;  /* 0x0000000000017941 */ /* 0x000fea0003800000 */
.L_x_368:
        /* <DEDUP_REMOVED lines=9> */
.L_x_371:
[----:B------:R-:W-:Y:S05]  /*a140*/  BSYNC B1 ;  /* 0x0000000000017941 */ /* 0x000fea0003800000 */
.L_x_370:
        /* <DEDUP_REMOVED lines=11> */
.L_x_373:
[----:B------:R-:W-:Y:S05]  /*a200*/  BSYNC B1 ;  /* 0x0000000000017941 */ /* 0x000fea0003800000 */
.L_x_372:
        /* <DEDUP_REMOVED lines=12> */
.L_x_375:
[----:B------:R-:W-:Y:S05]  /*a2d0*/  BSYNC B1 ;  /* 0x0000000000017941 */ /* 0x000fea0003800000 */
.L_x_374:
        /* <DEDUP_REMOVED lines=9> */
.L_x_377:
[----:B------:R-:W-:Y:S05]  /*a370*/  BSYNC B1 ;  /* 0x0000000000017941 */ /* 0x000fea0003800000 */
.L_x_376:
        /* <DEDUP_REMOVED lines=9> */
.L_x_379:
[----:B------:R-:W-:Y:S05]  /*a410*/  BSYNC B1 ;  /* 0x0000000000017941 */ /* 0x000fea0003800000 */
.L_x_378:
        /* <DEDUP_REMOVED lines=11> */
.L_x_381:
[----:B------:R-:W-:Y:S05]  /*a4d0*/  BSYNC B1 ;  /* 0x0000000000017941 */ /* 0x000fea0003800000 */
.L_x_380:
        /* <DEDUP_REMOVED lines=12> */
.L_x_383:
[----:B------:R-:W-:Y:S05]  /*a5a0*/  BSYNC B1 ;  /* 0x0000000000017941 */ /* 0x000fea0003800000 */
.L_x_382:
        /* <DEDUP_REMOVED lines=9> */
.L_x_385:
[----:B------:R-:W-:Y:S05]  /*a640*/  BSYNC B1 ;  /* 0x0000000000017941 */ /* 0x000fea0003800000 */
.L_x_384:
        /* <DEDUP_REMOVED lines=9> */
.L_x_387:
[----:B------:R-:W-:Y:S05]  /*a6e0*/  BSYNC B1 ;  /* 0x0000000000017941 */ /* 0x000fea0003800000 */
.L_x_386:
        /* <DEDUP_REMOVED lines=11> */
.L_x_389:
[----:B------:R-:W-:Y:S05]  /*a7a0*/  BSYNC B1 ;  /* 0x0000000000017941 */ /* 0x000fea0003800000 */
.L_x_388:
        /* <DEDUP_REMOVED lines=12> */
.L_x_391:
[----:B------:R-:W-:Y:S05]  /*a870*/  BSYNC B1 ;  /* 0x0000000000017941 */ /* 0x000fea0003800000 */
.L_x_390:
        /* <DEDUP_REMOVED lines=9> */
.L_x_393:
[----:B------:R-:W-:Y:S05]  /*a910*/  BSYNC B1 ;  /* 0x0000000000017941 */ /* 0x000fea0003800000 */
.L_x_392:
        /* <DEDUP_REMOVED lines=9> */
.L_x_395:
[----:B------:R-:W-:Y:S05]  /*a9b0*/  BSYNC B1 ;  /* 0x0000000000017941 */ /* 0x000fea0003800000 */
.L_x_394:
        /* <DEDUP_REMOVED lines=11> */
.L_x_397:
[----:B------:R-:W-:Y:S05]  /*aa70*/  BSYNC B1 ;  /* 0x0000000000017941 */ /* 0x000fea0003800000 */
.L_x_396:
        /* <DEDUP_REMOVED lines=12> */
.L_x_399:
[----:B------:R-:W-:Y:S05]  /*ab40*/  BSYNC B1 ;  /* 0x0000000000017941 */ /* 0x000fea0003800000 */
.L_x_398:
        /* <DEDUP_REMOVED lines=9> */
.L_x_401:
[----:B------:R-:W-:Y:S05]  /*abe0*/  BSYNC B1 ;  /* 0x0000000000017941 */ /* 0x000fea0003800000 */
.L_x_400:
        /* <DEDUP_REMOVED lines=9> */
.L_x_403:
[----:B------:R-:W-:Y:S05]  /*ac80*/  BSYNC B1 ;  /* 0x0000000000017941 */ /* 0x000fea0003800000 */
.L_x_402:
        /* <DEDUP_REMOVED lines=11> */
.L_x_405:
[----:B------:R-:W-:Y:S05]  /*ad40*/  BSYNC B1 ;  /* 0x0000000000017941 */ /* 0x000fea0003800000 */
.L_x_404:
        /* <DEDUP_REMOVED lines=9> */
.L_x_407:
[----:B------:R-:W-:Y:S05]  /*ade0*/  BSYNC B1 ;  /* 0x0000000000017941 */ /* 0x000fea0003800000 */
.L_x_406:
        /* <DEDUP_REMOVED lines=9> */
.L_x_409:
[----:B------:R-:W-:Y:S05]  /*ae80*/  BSYNC B1 ;  /* 0x0000000000017941 */ /* 0x000fea0003800000 */
.L_x_408:
[----:B------:R-:W-:Y:S05]  /*ae90*/  @!P1 BRA `(.L_x_410) ;  /* 0x0000003400d89947 */ /* 0x000fea0003800000 */
[----:B-----5:R-:W-:-:S05]  /*aea0*/  HADD2.F32 R222, -RZ, R222.H0_H0 ;  /* 0x200000deffde7230 */ /* 0x020fca0000004100 */
[----:B------:R-:W-:-:S04]  /*aeb0*/  FMUL R222, R222, R19 ;  /* 0x00000013dede7220 */ /* 0x000fc80000400000 */
[----:B------:R-:W-:-:S05]  /*aec0*/  FFMA R222, R119, R22, R222 ;  /* 0x0000001677de7223 */ /* 0x000fca00000000de */
[----:B------:R-:W-:-:S05]  /*aed0*/  F2FP.F16.F32.PACK_AB R222, RZ, R222 ;  /* 0x000000deffde723e */ /* 0x000fca00000000ff */
[----:B------:R0:W-:Y:S01]  /*aee0*/  STG.E.U16 desc[UR36][R4.64+0x172], R222 ;  /* 0x000172de04007986 */ /* 0x0001e2000c101524 */
[----:B------:R-:W-:Y:S05]  /*aef0*/  BRA `(.L_x_410) ;  /* 0x0000003400c07947 */ /* 0x000fea0003800000 */
.L_x_29:
[----:B------:R-:W-:Y:S01]  /*af00*/  ULDC.64 UR4, c[0x0][0x5c0] ;  /* 0x0001700000047ab9 */ /* 0x000fe20000000a00 */
[-C--:B------:R-:W-:Y:S01]  /*af10*/  FMUL R120, R120, R22.reuse ;  /* 0x0000001678787220 */ /* 0x080fe20000400000 */
[----:B------:R-:W-:Y:S01]  /*af20*/  LEA R4, P0, R216, UR4, 0x1 ;  /* 0x00000004d8047c11 */ /* 0x000fe2000f8008ff */
[----:B------:R-:W-:Y:S01]  /*af30*/  FMUL R121, R121, R22 ;  /* 0x0000001679797220 */ /* 0x000fe20000400000 */
[----:B------:R-:W-:Y:S01]  /*af40*/  ISETP.GT.AND P2, PT, R3, 0x8, PT ;  /* 0x000000080300780c */ /* 0x000fe20003f44270 */
[----:B------:R-:W-:Y:S01]  /*af50*/  USHF.L.U64.HI UR4, UR6, 0x4, UR7 ;  /* 0x0000000406047899 */ /* 0x000fe20008010207 */
[----:B------:R-:W-:Y:S01]  /*af60*/  F2FP.F16.F32.PACK_AB R120, RZ, R120 ;  /* 0x00000078ff78723e */ /* 0x000fe200000000ff */
[-C--:B------:R-:W-:Y:S01]  /*af70*/  FMUL R122, R122, R22.reuse ;  /* 0x000000167a7a7220 */ /* 0x080fe20000400000 */
[----:B------:R-:W-:Y:S01]  /*af80*/  LEA.HI.X R5, R216, UR5, R223, 0x1, P0 ;  /* 0x00000005d8057c11 */ /* 0x000fe200080f0cdf */
[----:B------:R-:W-:Y:S01]  /*af90*/  USHF.L.U32 UR5, UR6, 0x4, URZ ;  /* 0x0000000406057899 */ /* 0x000fe2000800063f */
[C---:B------:R-:W-:Y:S01]  /*afa0*/  ISETP.GT.AND P6, PT, R0.reuse, 0x1, P3 ;  /* 0x000000010000780c */ /* 0x040fe20001fc4270 */
[-C--:B------:R-:W-:Y:S01]  /*afb0*/  FMUL R123, R123, R22.reuse ;  /* 0x000000167b7b7220 */ /* 0x080fe20000400000 */
[C---:B------:R-:W-:Y:S01]  /*afc0*/  ISETP.GT.AND P4, PT, R0.reuse, 0x1, P2 ;  /* 0x000000010000780c */ /* 0x040fe20001784270 */
[----:B------:R-:W-:Y:S01]  /*afd0*/  @P1 STG.E.U16 desc[UR36][R4.64], R120 ;  /* 0x0000007804001986 */ /* 0x000fe2000c101524 */
[----:B------:R-:W-:Y:S01]  /*afe0*/  ISETP.GT.AND P1, PT, R0, RZ, P2 ;  /* 0x000000ff0000720c */ /* 0x000fe20001724270 */
[-C--:B------:R-:W-:Y:S01]  /*aff0*/  FMUL R124, R124, R22.reuse ;  /* 0x000000167c7c7220 */ /* 0x080fe20000400000 */
[----:B------:R-:W-:Y:S01]  /*b000*/  ISETP.GT.AND P0, PT, R0, 0x8, P3 ;  /* 0x000000080000780c */ /* 0x000fe20001f04270 */
[-C--:B------:R-:W-:Y:S01]  /*b010*/  FMUL R125, R125, R22.reuse ;  /* 0x000000167d7d7220 */ /* 0x080fe20000400000 */
[----:B------:R-:W-:Y:S01]  /*b020*/  IADD3 R6, P5, R4, UR5, RZ ;  /* 0x0000000504067c10 */ /* 0x000fe2000ffbe0ff */
[-C--:B------:R-:W-:Y:S01]  /*b030*/  FMUL R126, R126, R22.reuse ;  /* 0x000000167e7e7220 */ /* 0x080fe20000400000 */
[----:B------:R-:W-:Y:S01]  /*b040*/  F2FP.F16.F32.PACK_AB R121, RZ, R121 ;  /* 0x00000079ff79723e */ /* 0x000fe200000000ff */
[----:B------:R-:W-:Y:S01]  /*b050*/  FMUL R127, R127, R22 ;  /* 0x000000167f7f7220 */ /* 0x000fe20000400000 */
[----:B------:R-:W-:Y:S01]  /*b060*/  F2FP.F16.F32.PACK_AB R122, RZ, R122 ;  /* 0x0000007aff7a723e */ /* 0x000fe200000000ff */
[-C--:B------:R-:W-:Y:S01]  /*b070*/  FMUL R128, R128, R22.reuse ;  /* 0x0000001680807220 */ /* 0x080fe20000400000 */
[----:B------:R-:W-:Y:S01]  /*b080*/  IADD3.X R7, R5, UR4, RZ, P5, !PT ;  /* 0x0000000405077c10 */ /* 0x000fe2000affe4ff */
[----:B------:R-:W-:Y:S01]  /*b090*/  @P6 STG.E.U16 desc[UR36][R4.64+0x2], R121 ;  /* 0x0000027904006986 */ /* 0x000fe2000c101524 */
[----:B------:R-:W-:Y:S01]  /*b0a0*/  F2FP.F16.F32.PACK_AB R123, RZ, R123 ;  /* 0x0000007bff7b723e */ /* 0x000fe200000000ff */
[----:B------:R-:W-:Y:S01]  /*b0b0*/  FMUL R129, R129, R22 ;  /* 0x0000001681817220 */ /* 0x000fe20000400000 */
[----:B------:R-:W-:Y:S01]  /*b0c0*/  F2FP.F16.F32.PACK_AB R124, RZ, R124 ;  /* 0x0000007cff7c723e */ /* 0x000fe200000000ff */
[----:B------:R-:W-:Y:S01]  /*b0d0*/  @P1 STG.E.U16 desc[UR36][R6.64], R122 ;  /* 0x0000007a06001986 */ /* 0x000fe2000c101524 */
[----:B------:R-:W-:Y:S01]  /*b0e0*/  ISETP.GT.AND P1, PT, R0, 0x9, P2 ;  /* 0x000000090000780c */ /* 0x000fe20001724270 */
[-C--:B------:R-:W-:Y:S01]  /*b0f0*/  FMUL R130, R130, R22.reuse ;  /* 0x0000001682827220 */ /* 0x080fe20000400000 */
[C---:B------:R-:W-:Y:S01]  /*b100*/  ISETP.GT.AND P5, PT, R0.reuse, 0x10, P3 ;  /* 0x000000100000780c */ /* 0x040fe20001fa4270 */
[----:B------:R-:W-:Y:S01]  /*b110*/  @P4 STG.E.U16 desc[UR36][R6.64+0x2], R123 ;  /* 0x0000027b06004986 */ /* 0x000fe2000c101524 */
[C---:B------:R-:W-:Y:S01]  /*b120*/  ISETP.GT.AND P4, PT, R0.reuse, 0x9, P3 ;  /* 0x000000090000780c */ /* 0x040fe20001f84270 */
[-C--:B------:R-:W-:Y:S01]  /*b130*/  FMUL R131, R131, R22.reuse ;  /* 0x0000001683837220 */ /* 0x080fe20000400000 */
[----:B------:R-:W-:Y:S01]  /*b140*/  F2FP.F16.F32.PACK_AB R125, RZ, R125 ;  /* 0x0000007dff7d723e */ /* 0x000fe200000000ff */
[----:B------:R-:W-:Y:S01]  /*b150*/  @P0 STG.E.U16 desc[UR36][R4.64+0x10], R124 ;  /* 0x0000107c04000986 */ /* 0x000fe2000c101524 */
[----:B------:R-:W-:Y:S01]  /*b160*/  ISETP.GT.AND P0, PT, R0, 0x8, P2 ;  /* 0x000000080000780c */ /* 0x000fe20001704270 */
[----:B------:R-:W-:Y:S01]  /*b170*/  FMUL R132, R132, R22 ;  /* 0x0000001684847220 */ /* 0x000fe20000400000 */
[----:B------:R-:W-:Y:S01]  /*b180*/  F2FP.F16.F32.PACK_AB R126, RZ, R126 ;  /* 0x0000007eff7e723e */ /* 0x000fe200000000ff */
[-C--:B------:R-:W-:Y:S01]  /*b190*/  FMUL R133, R133, R22.reuse ;  /* 0x0000001685857220 */ /* 0x080fe20000400000 */
[----:B------:R-:W-:Y:S01]  /*b1a0*/  F2FP.F16.F32.PACK_AB R127, RZ, R127 ;  /* 0x0000007fff7f723e */ /* 0x000fe200000000ff */
[----:B------:R-:W-:Y:S01]  /*b1b0*/  FMUL R134, R134, R22 ;  /* 0x0000001686867220 */ /* 0x000fe20000400000 */
[----:B------:R-:W-:Y:S01]  /*b1c0*/  F2FP.F16.F32.PACK_AB R128, RZ, R128 ;  /* 0x00000080ff80723e */ /* 0x000fe200000000ff */
[-C--:B------:R-:W-:Y:S01]  /*b1d0*/  FMUL R135, R135, R22.reuse ;  /* 0x0000001687877220 */ /* 0x080fe20000400000 */
[----:B------:R-:W-:Y:S01]  /*b1e0*/  F2FP.F16.F32.PACK_AB R129, RZ, R129 ;  /* 0x00000081ff81723e */ /* 0x000fe200000000ff */
[----:B------:R-:W-:Y:S01]  /*b1f0*/  @P4 STG.E.U16 desc[UR36][R4.64+0x12], R125 ;  /* 0x0000127d04004986 */ /* 0x000fe2000c101524 */
[----:B------:R-:W-:Y:S01]  /*b200*/  ISETP.GT.AND P4, PT, R0, 0x11, P3 ;  /* 0x000000110000780c */ /* 0x000fe20001f84270 */
[----:B------:R-:W-:Y:S01]  /*b210*/  FMUL R136, R136, R22 ;  /* 0x0000001688887220 */ /* 0x000fe20000400000 */
[----:B------:R-:W-:Y:S01]  /*b220*/  F2FP.F16.F32.PACK_AB R130, RZ, R130 ;  /* 0x00000082ff82723e */ /* 0x000fe200000000ff */
        /* <DEDUP_REMOVED lines=306> */
[----:B------:R-:W-:Y:S01]  /*c550*/  FMUL R213, R213, R22 ;  /* 0x00000016d5d57220 */ /* 0x000fe20000400000 */
[----:B------:R-:W-:Y:S01]  /*c560*/  F2FP.F16.F32.PACK_AB R207, RZ, R207 ;  /* 0x000000cfffcf723e */ /* 0x000fe200000000ff */
[----:B------:R-:W-:Y:S01]  /*c570*/  @P1 STG.E.U16 desc[UR36][R6.64+0x142], R203 ;  /* 0x000142cb06001986 */ /* 0x000fe2000c101524 */
[----:B------:R-:W-:Y:S01]  /*c580*/  F2FP.F16.F32.PACK_AB R208, RZ, R208 ;  /* 0x000000d0ffd0723e */ /* 0x000fe200000000ff */
[----:B------:R-:W-:Y:S01]  /*c590*/  IMAD.U32 R9, RZ, RZ, UR6 ;  /* 0x00000006ff097e24 */ /* 0x000fe2000f8e00ff */
[----:B------:R-:W-:Y:S01]  /*c5a0*/  F2FP.F16.F32.PACK_AB R209, RZ, R209 ;  /* 0x000000d1ffd1723e */ /* 0x000fe200000000ff */
[----:B------:R-:W-:Y:S01]  /*c5b0*/  @P5 STG.E.U16 desc[UR36][R4.64+0x150], R204 ;  /* 0x000150cc04005986 */ /* 0x000fe2000c101524 */
[----:B------:R-:W-:Y:S01]  /*c5c0*/  ISETP.GT.AND P5, PT, R0, 0xa8, P2 ;  /* 0x000000a80000780c */ /* 0x000fe200017a4270 */
[----:B------:R-:W-:Y:S01]  /*c5d0*/  FMUL R214, R214, R22 ;  /* 0x00000016d6d67220 */ /* 0x000fe20000400000 */
[----:B------:R-:W-:Y:S01]  /*c5e0*/  F2FP.F16.F32.PACK_AB R210, RZ, R210 ;  /* 0x000000d2ffd2723e */ /* 0x000fe200000000ff */
[----:B------:R-:W-:Y:S01]  /*c5f0*/  @P4 STG.E.U16 desc[UR36][R4.64+0x152], R205 ;  /* 0x000152cd04004986 */ /* 0x000fe2000c101524 */
[----:B------:R-:W-:Y:S01]  /*c600*/  ISETP.GT.AND P4, PT, R0, 0xb0, P2 ;  /* 0x000000b00000780c */ /* 0x000fe20001784270 */
[-C--:B------:R-:W-:Y:S01]  /*c610*/  FMUL R215, R215, R22.reuse ;  /* 0x00000016d7d77220 */ /* 0x080fe20000400000 */
[----:B------:R-:W-:Y:S01]  /*c620*/  F2FP.F16.F32.PACK_AB R211, RZ, R211 ;  /* 0x000000d3ffd3723e */ /* 0x000fe200000000ff */
[----:B------:R-:W-:Y:S01]  /*c630*/  FMUL R24, R24, R22 ;  /* 0x0000001618187220 */ /* 0x000fe20000400000 */
[----:B------:R-:W-:Y:S01]  /*c640*/  F2FP.F16.F32.PACK_AB R212, RZ, R212 ;  /* 0x000000d4ffd4723e */ /* 0x000fe200000000ff */
[-C--:B------:R-:W-:Y:S01]  /*c650*/  FMUL R25, R25, R22.reuse ;  /* 0x0000001619197220 */ /* 0x080fe20000400000 */
[C---:B------:R-:W-:Y:S01]  /*c660*/  ISETP.GT.AND P1, PT, R3.reuse, 0x80, PT ;  /* 0x000000800300780c */ /* 0x040fe20003f24270 */
[-C--:B------:R-:W-:Y:S01]  /*c670*/  FMUL R26, R26, R22.reuse ;  /* 0x000000161a1a7220 */ /* 0x080fe20000400000 */
[----:B------:R-:W-:Y:S01]  /*c680*/  ISETP.GT.AND P0, PT, R3, 0x88, PT ;  /* 0x000000880300780c */ /* 0x000fe20003f04270 */
[----:B------:R-:W-:Y:S01]  /*c690*/  @P5 STG.E.U16 desc[UR36][R6.64+0x150], R206 ;  /* 0x000150ce06005986 */ /* 0x000fe2000c101524 */
[C---:B------:R-:W-:Y:S01]  /*c6a0*/  ISETP.GT.AND P5, PT, R0.reuse, 0xb0, P3 ;  /* 0x000000b00000780c */ /* 0x040fe20001fa4270 */
[----:B------:R-:W-:Y:S01]  /*c6b0*/  IMAD.U32 R3, RZ, RZ, UR6 ;  /* 0x00000006ff037e24 */ /* 0x000fe2000f8e00ff */
[----:B------:R-:W-:Y:S01]  /*c6c0*/  F2FP.F16.F32.PACK_AB R213, RZ, R213 ;  /* 0x000000d5ffd5723e */ /* 0x000fe200000000ff */
[----:B------:R-:W-:Y:S01]  /*c6d0*/  @P6 STG.E.U16 desc[UR36][R6.64+0x152], R207 ;  /* 0x000152cf06006986 */ /* 0x000fe2000c101524 */
[----:B------:R-:W-:Y:S01]  /*c6e0*/  ISETP.GT.AND P6, PT, R0, 0xb1, P3 ;  /* 0x000000b10000780c */ /* 0x000fe20001fc4270 */
[-C--:B------:R-:W-:Y:S01]  /*c6f0*/  FMUL R27, R27, R22.reuse ;  /* 0x000000161b1b7220 */ /* 0x080fe20000400000 */
[----:B------:R-:W-:Y:S01]  /*c700*/  MOV R10, UR7 ;  /* 0x00000007000a7c02 */ /* 0x000fe20008000f00 */
[----:B------:R-:W-:Y:S01]  /*c710*/  FMUL R28, R28, R22 ;  /* 0x000000161c1c7220 */ /* 0x000fe20000400000 */
[----:B------:R-:W-:Y:S01]  /*c720*/  F2FP.F16.F32.PACK_AB R214, RZ, R214 ;  /* 0x000000d6ffd6723e */ /* 0x000fe200000000ff */
[-C--:B------:R-:W-:Y:S01]  /*c730*/  FMUL R29, R29, R22.reuse ;  /* 0x000000161d1d7220 */ /* 0x080fe20000400000 */
[----:B------:R-:W-:Y:S01]  /*c740*/  F2FP.F16.F32.PACK_AB R215, RZ, R215 ;  /* 0x000000d7ffd7723e */ /* 0x000fe200000000ff */
[----:B------:R-:W-:Y:S01]  /*c750*/  FMUL R30, R30, R22 ;  /* 0x000000161e1e7220 */ /* 0x000fe20000400000 */
[----:B------:R-:W-:Y:S01]  /*c760*/  F2FP.F16.F32.PACK_AB R24, RZ, R24 ;  /* 0x00000018ff18723e */ /* 0x000fe200000000ff */
[----:B------:R-:W-:Y:S01]  /*c770*/  @P5 STG.E.U16 desc[UR36][R4.64+0x160], R208 ;  /* 0x000160d004005986 */ /* 0x000fe2000c101524 */
[----:B------:R-:W-:Y:S01]  /*c780*/  ISETP.GT.AND P5, PT, R0, 0xb1, P2 ;  /* 0x000000b10000780c */ /* 0x000fe200017a4270 */
[----:B------:R-:W-:Y:S01]  /*c790*/  FMUL R31, R31, R22 ;  /* 0x000000161f1f7220 */ /* 0x000fe20000400000 */
[----:B------:R-:W-:Y:S01]  /*c7a0*/  F2FP.F16.F32.PACK_AB R25, RZ, R25 ;  /* 0x00000019ff19723e */ /* 0x000fe200000000ff */
[----:B------:R-:W-:Y:S01]  /*c7b0*/  @P6 STG.E.U16 desc[UR36][R4.64+0x162], R209 ;  /* 0x000162d104006986 */ /* 0x000fe2000c101524 */
[----:B------:R-:W-:Y:S01]  /*c7c0*/  LEA R8, P6, R9, R4, 0x8 ;  /* 0x0000000409087211 */ /* 0x000fe200078c40ff */
[----:B------:R-:W-:Y:S01]  /*c7d0*/  FMUL R32, R32, R22 ;  /* 0x0000001620207220 */ /* 0x000fe20000400000 */
[----:B------:R-:W-:Y:S01]  /*c7e0*/  F2FP.F16.F32.PACK_AB R26, RZ, R26 ;  /* 0x0000001aff1a723e */ /* 0x000fe200000000ff */
[----:B------:R-:W-:Y:S01]  /*c7f0*/  @P4 STG.E.U16 desc[UR36][R6.64+0x160], R210 ;  /* 0x000160d206004986 */ /* 0x000fe2000c101524 */
[C---:B------:R-:W-:Y:S01]  /*c800*/  ISETP.GT.AND P4, PT, R0.reuse, 0xb8, P3 ;  /* 0x000000b80000780c */ /* 0x040fe20001f84270 */
[-C--:B------:R-:W-:Y:S01]  /*c810*/  FMUL R33, R33, R22.reuse ;  /* 0x0000001621217220 */ /* 0x080fe20000400000 */
[----:B------:R-:W-:Y:S01]  /*c820*/  ISETP.GT.AND P3, PT, R0, 0xb9, P3 ;  /* 0x000000b90000780c */ /* 0x000fe20001f64270 */
[-C--:B------:R-:W-:Y:S01]  /*c830*/  FMUL R34, R34, R22.reuse ;  /* 0x0000001622227220 */ /* 0x080fe20000400000 */
[----:B------:R-:W-:Y:S01]  /*c840*/  LEA.HI.X R9, R3, R5, R10, 0x8, P6 ;  /* 0x0000000503097211 */ /* 0x000fe200030f440a */
[----:B------:R-:W-:Y:S01]  /*c850*/  @P5 STG.E.U16 desc[UR36][R6.64+0x162], R211 ;  /* 0x000162d306005986 */ /* 0x000fe2000c101524 */
[C---:B------:R-:W-:Y:S01]  /*c860*/  ISETP.GT.AND P5, PT, R0.reuse, 0xb8, P2 ;  /* 0x000000b80000780c */ /* 0x040fe200017a4270 */
[-C--:B------:R-:W-:Y:S01]  /*c870*/  FMUL R35, R35, R22.reuse ;  /* 0x0000001623237220 */ /* 0x080fe20000400000 */
[----:B------:R-:W-:Y:S01]  /*c880*/  ISETP.GT.AND P2, PT, R0, 0xb9, P2 ;  /* 0x000000b90000780c */ /* 0x000fe20001744270 */
[-C--:B------:R-:W-:Y:S01]  /*c890*/  FMUL R36, R36, R22.reuse ;  /* 0x0000001624247220 */ /* 0x080fe20000400000 */
[----:B------:R-:W-:Y:S01]  /*c8a0*/  F2FP.F16.F32.PACK_AB R27, RZ, R27 ;  /* 0x0000001bff1b723e */ /* 0x000fe200000000ff */
[----:B------:R-:W-:Y:S01]  /*c8b0*/  FMUL R37, R37, R22 ;  /* 0x0000001625257220 */ /* 0x000fe20000400000 */
[----:B------:R-:W-:Y:S01]  /*c8c0*/  F2FP.F16.F32.PACK_AB R28, RZ, R28 ;  /* 0x0000001cff1c723e */ /* 0x000fe200000000ff */
[----:B------:R-:W-:Y:S01]  /*c8d0*/  @P4 STG.E.U16 desc[UR36][R4.64+0x170], R212 ;  /* 0x000170d404004986 */ /* 0x000fe2000c101524 */
[----:B------:R-:W-:Y:S01]  /*c8e0*/  ISETP.GT.AND P4, PT, R0, RZ, P1 ;  /* 0x000000ff0000720c */ /* 0x000fe20000f84270 */
[-C--:B------:R-:W-:Y:S01]  /*c8f0*/  FMUL R38, R38, R22.reuse ;  /* 0x0000001626267220 */ /* 0x080fe20000400000 */
[----:B------:R-:W-:Y:S01]  /*c900*/  F2FP.F16.F32.PACK_AB R29, RZ, R29 ;  /* 0x0000001dff1d723e */ /* 0x000fe200000000ff */
[----:B------:R0:W-:Y:S01]  /*c910*/  @P3 STG.E.U16 desc[UR36][R4.64+0x172], R213 ;  /* 0x000172d504003986 */ /* 0x0001e2000c101524 */
        /* <DEDUP_REMOVED lines=9> */
[----:B------:R-:W-:Y:S01]  /*c9b0*/  FMUL R43, R43, R22 ;  /* 0x000000162b2b7220 */ /* 0x000fe20000400000 */
[----:B------:R-:W-:Y:S01]  /*c9c0*/  F2FP.F16.F32.PACK_AB R34, RZ, R34 ;  /* 0x00000022ff22723e */ /* 0x000fe200000000ff */
[----:B0-----:R-:W-:Y:S01]  /*c9d0*/  @P5 IMAD.MOV.U32 R4, RZ, RZ, R6 ;  /* 0x000000ffff045224 */ /* 0x001fe200078e0006 */
[----:B------:R-:W-:Y:S01]  /*c9e0*/  F2FP.F16.F32.PACK_AB R35, RZ, R35 ;  /* 0x00000023ff23723e */ /* 0x000fe200000000ff */
[----:B------:R-:W-:Y:S01]  /*c9f0*/  @P5 IMAD.MOV.U32 R5, RZ, RZ, R7 ;  /* 0x000000ffff055224 */ /* 0x000fe200078e0007 */
[----:B------:R-:W-:Y:S01]  /*ca00*/  F2FP.F16.F32.PACK_AB R36, RZ, R36 ;  /* 0x00000024ff24723e */ /* 0x000fe200000000ff */
[-C--:B------:R-:W-:Y:S01]  /*ca10*/  FMUL R44, R44, R22.reuse ;  /* 0x000000162c2c7220 */ /* 0x080fe20000400000 */
[----:B------:R-:W-:Y:S01]  /*ca20*/  F2FP.F16.F32.PACK_AB R37, RZ, R37 ;  /* 0x00000025ff25723e */ /* 0x000fe200000000ff */
[-C--:B------:R-:W-:Y:S01]  /*ca30*/  FMUL R45, R45, R22.reuse ;  /* 0x000000162d2d7220 */ /* 0x080fe20000400000 */
[----:B------:R0:W-:Y:S01]  /*ca40*/  @P5 STG.E.U16 desc[UR36][R4.64+0x170], R214 ;  /* 0x000170d604005986 */ /* 0x0001e2000c101524 */
[----:B------:R-:W-:Y:S01]  /*ca50*/  ISETP.GT.AND P5, PT, R0, RZ, P0 ;  /* 0x000000ff0000720c */ /* 0x000fe200007a4270 */
[----:B------:R-:W-:Y:S01]  /*ca60*/  FMUL R46, R46, R22 ;  /* 0x000000162e2e7220 */ /* 0x000fe20000400000 */
[----:B------:R-:W-:Y:S01]  /*ca70*/  F2FP.F16.F32.PACK_AB R38, RZ, R38 ;  /* 0x00000026ff26723e */ /* 0x000fe200000000ff */
[----:B------:R1:W-:Y:S01]  /*ca80*/  @P2 STG.E.U16 desc[UR36][R6.64+0x172], R215 ;  /* 0x000172d706002986 */ /* 0x0003e2000c101524 */
        /* <DEDUP_REMOVED lines=8> */
[----:B0-----:R-:W-:Y:S01]  /*cb10*/  IADD3 R4, P6, R8, UR5, RZ ;  /* 0x0000000508047c10 */ /* 0x001fe2000ffde0ff */
[----:B------:R-:W-:Y:S01]  /*cb20*/  FMUL R50, R50, R22 ;  /* 0x0000001632327220 */ /* 0x000fe20000400000 */
[----:B------:R-:W-:Y:S01]  /*cb30*/  F2FP.F16.F32.PACK_AB R41, RZ, R41 ;  /* 0x00000029ff29723e */ /* 0x000fe200000000ff */
[--C-:B-1----:R-:W-:Y:S01]  /*cb40*/  @P3 IMAD.MOV.U32 R6, RZ, RZ, R8.reuse ;  /* 0x000000ffff063224 */ /* 0x102fe200078e0008 */
[----:B------:R-:W-:Y:S01]  /*cb50*/  IADD3.X R5, R9, UR4, RZ, P6, !PT ;  /* 0x0000000409057c10 */ /* 0x000fe2000b7fe4ff */
[--C-:B------:R-:W-:Y:S01]  /*cb60*/  @P3 IMAD.MOV.U32 R7, RZ, RZ, R9.reuse ;  /* 0x000000ffff073224 */ /* 0x100fe200078e0009 */
[----:B------:R-:W-:Y:S01]  /*cb70*/  F2FP.F16.F32.PACK_AB R42, RZ, R42 ;  /* 0x0000002aff2a723e */ /* 0x000fe200000000ff */
[-C--:B------:R-:W-:Y:S01]  /*cb80*/  FMUL R51, R51, R22.reuse ;  /* 0x0000001633337220 */ /* 0x080fe20000400000 */
[----:B------:R-:W-:Y:S01]  /*cb90*/  F2FP.F16.F32.PACK_AB R43, RZ, R43 ;  /* 0x0000002bff2b723e */ /* 0x000fe200000000ff */
[-C--:B------:R-:W-:Y:S01]  /*cba0*/  FMUL R52, R52, R22.reuse ;  /* 0x0000001634347220 */ /* 0x080fe20000400000 */
[----:B------:R0:W-:Y:S01]  /*cbb0*/  @P3 STG.E.U16 desc[UR36][R6.64+0x2], R25 ;  /* 0x0000021906003986 */ /* 0x0001e2000c101524 */
[C---:B------:R-:W-:Y:S01]  /*cbc0*/  ISETP.GT.AND P3, PT, R0.reuse, 0x9, P1 ;  /* 0x000000090000780c */ /* 0x040fe20000f64270 */
[----:B------:R-:W-:Y:S01]  /*cbd0*/  FMUL R53, R53, R22 ;  /* 0x0000001635357220 */ /* 0x000fe20000400000 */
[----:B------:R-:W-:Y:S01]  /*cbe0*/  F2FP.F16.F32.PACK_AB R44, RZ, R44 ;  /* 0x0000002cff2c723e */ /* 0x000fe200000000ff */
[----:B------:R-:W-:Y:S01]  /*cbf0*/  @P5 STG.E.U16 desc[UR36][R4.64], R26 ;  /* 0x0000001a04005986 */ /* 0x000fe2000c101524 */
[----:B------:R-:W-:Y:S01]  /*cc00*/  ISETP.GT.AND P5, PT, R0, 0x9, P0 ;  /* 0x000000090000780c */ /* 0x000fe200007a4270 */
[-C--:B------:R-:W-:Y:S01]  /*cc10*/  FMUL R54, R54, R22.reuse ;  /* 0x0000001636367220 */ /* 0x080fe20000400000 */
[----:B------:R-:W-:Y:S01]  /*cc20*/  F2FP.F16.F32.PACK_AB R45, RZ, R45 ;  /* 0x0000002dff2d723e */ /* 0x000fe200000000ff */
[----:B------:R-:W-:Y:S01]  /*cc30*/  @P4 STG.E.U16 desc[UR36][R4.64+0x2], R27 ;  /* 0x0000021b04004986 */ /* 0x000fe2000c101524 */
[----:B------:R-:W-:Y:S01]  /*cc40*/  ISETP.GT.AND P4, PT, R0, 0x8, P0 ;  /* 0x000000080000780c */ /* 0x000fe20000784270 */
[----:B------:R-:W-:Y:S01]  /*cc50*/  FMUL R55, R55, R22 ;  /* 0x0000001637377220 */ /* 0x000fe20000400000 */
[----:B------:R-:W-:Y:S01]  /*cc60*/  F2FP.F16.F32.PACK_AB R46, RZ, R46 ;  /* 0x0000002eff2e723e */ /* 0x000fe200000000ff */
[--C-:B0-----:R-:W-:Y:S01]  /*cc70*/  @P2 IMAD.MOV.U32 R6, RZ, RZ, R8.reuse ;  /* 0x000000ffff062224 */ /* 0x101fe200078e0008 */
[----:B------:R-:W-:Y:S01]  /*cc80*/  @P2 MOV R7, R9 ;  /* 0x0000000900072202 */ /* 0x000fe20000000f00 */
[-C--:B------:R-:W-:Y:S01]  /*cc90*/  FMUL R56, R56, R22.reuse ;  /* 0x0000001638387220 */ /* 0x080fe20000400000 */
[----:B------:R-:W-:Y:S01]  /*cca0*/  F2FP.F16.F32.PACK_AB R47, RZ, R47 ;  /* 0x0000002fff2f723e */ /* 0x000fe200000000ff */
[----:B------:R-:W-:Y:S01]  /*ccb0*/  FMUL R57, R57, R22 ;  /* 0x0000001639397220 */ /* 0x000fe20000400000 */
[----:B------:R-:W-:Y:S01]  /*ccc0*/  F2FP.F16.F32.PACK_AB R48, RZ, R48 ;  /* 0x00000030ff30723e */ /* 0x000fe200000000ff */
[----:B------:R0:W-:Y:S01]  /*ccd0*/  @P2 STG.E.U16 desc[UR36][R6.64+0x10], R28 ;  /* 0x0000101c06002986 */ /* 0x0001e2000c101524 */
[----:B------:R-:W-:Y:S01]  /*cce0*/  ISETP.GT.AND P2, PT, R0, 0x10, P1 ;  /* 0x000000100000780c */ /* 0x000fe20000f44270 */
        /* <DEDUP_REMOVED lines=8> */
[----:B------:R-:W-:Y:S01]  /*cd70*/  FMUL R62, R62, R22 ;  /* 0x000000163e3e7220 */ /* 0x000fe20000400000 */
[----:B------:R-:W-:Y:S01]  /*cd80*/  F2FP.F16.F32.PACK_AB R53, RZ, R53 ;  /* 0x00000035ff35723e */ /* 0x000fe200000000ff */
[--C-:B0-----:R-:W-:Y:S01]  /*cd90*/  @P3 IMAD.MOV.U32 R6, RZ, RZ, R8.reuse ;  /* 0x000000ffff063224 */ /* 0x101fe200078e0008 */
[----:B------:R-:W-:Y:S01]  /*cda0*/  F2FP.F16.F32.PACK_AB R54, RZ, R54 ;  /* 0x00000036ff36723e */ /* 0x000fe200000000ff */
[--C-:B------:R-:W-:Y:S01]  /*cdb0*/  @P3 IMAD.MOV.U32 R7, RZ, RZ, R9.reuse ;  /* 0x000000ffff073224 */ /* 0x100fe200078e0009 */
[----:B------:R-:W-:Y:S01]  /*cdc0*/  F2FP.F16.F32.PACK_AB R55, RZ, R55 ;  /* 0x00000037ff37723e */ /* 0x000fe200000000ff */
[----:B------:R-:W-:Y:S01]  /*cdd0*/  FMUL R63, R63, R22 ;  /* 0x000000163f3f7220 */ /* 0x000fe20000400000 */
[----:B------:R-:W-:Y:S01]  /*cde0*/  F2FP.F16.F32.PACK_AB R56, RZ, R56 ;  /* 0x00000038ff38723e */ /* 0x000fe200000000ff */
[-C--:B------:R-:W-:Y:S01]  /*cdf0*/  FMUL R64, R64, R22.reuse ;  /* 0x0000001640407220 */ /* 0x080fe20000400000 */
        /* <DEDUP_REMOVED lines=9> */
[----:B------:R-:W-:Y:S01]  /*ce90*/  ISETP.GT.AND P5, PT, R0, 0x11, P0 ;  /* 0x000000110000780c */ /* 0x000fe200007a4270 */
        /* <DEDUP_REMOVED lines=21> */
[--C-:B0-----:R-:W-:Y:S01]  /*cff0*/  @P3 IMAD.MOV.U32 R6, RZ, RZ, R8.reuse ;  /* 0x000000ffff063224 */ /* 0x101fe200078e0008 */
[----:B------:R-:W-:Y:S01]  /*d000*/  @P3 MOV R7, R9 ;  /* 0x0000000900073202 */ /* 0x000fe20000000f00 */
[----:B------:R-:W-:Y:S01]  /*d010*/  FMUL R75, R75, R22 ;  /* 0x000000164b4b7220 */ /* 0x000fe20000400000 */
[----:B------:R-:W-:Y:S01]  /*d020*/  F2FP.F16.F32.PACK_AB R68, RZ, R68 ;  /* 0x00000044ff44723e */ /* 0x000fe200000000ff */
[-C--:B------:R-:W-:Y:S01]  /*d030*/  FMUL R76, R76, R22.reuse ;  /* 0x000000164c4c7220 */ /* 0x080fe20000400000 */
[----:B------:R-:W-:Y:S01]  /*d040*/  F2FP.F16.F32.PACK_AB R69, RZ, R69 ;  /* 0x00000045ff45723e */ /* 0x000fe200000000ff */
        /* <DEDUP_REMOVED lines=16> */
[-C--:B------:R-:W-:Y:S01]  /*d150*/  FMUL R80, R80, R22.reuse ;  /* 0x0000001650507220 */ /* 0x080fe20000400000 */
[----:B------:R-:W-:Y:S01]  /*d160*/  F2FP.F16.F32.PACK_AB R75, RZ, R75 ;  /* 0x0000004bff4b723e */ /* 0x000fe200000000ff */
[-C--:B------:R-:W-:Y:S01]  /*d170*/  FMUL R81, R81, R22.reuse ;  /* 0x0000001651517220 */ /* 0x080fe20000400000 */
        /* <DEDUP_REMOVED lines=102> */
[C---:B------:R-:W-:Y:S01]  /*d7e0*/  ISETP.GT.AND P5, PT, R0.reuse, 0x31, P0 ;  /* 0x000000310000780c */ /* 0x040fe200007a4270 */
[----:B------:R-:W-:Y:S01]  /*d7f0*/  FMUL R115, R115, R22 ;  /* 0x0000001673737220 */ /* 0x000fe20000400000 */
[----:B------:R-:W-:Y:S01]  /*d800*/  F2FP.F16.F32.PACK_AB R112, RZ, R112 ;  /* 0x00000070ff70723e */ /* 0x000fe200000000ff */
[----:B0-----:R-:W-:Y:S01]  /*d810*/  @P2 IMAD.MOV.U32 R6, RZ, RZ, R8 ;  /* 0x000000ffff062224 */ /* 0x001fe200078e0008 */
[----:B------:R-:W-:Y:S01]  /*d820*/  ISETP.GT.AND P6, PT, R0, 0xb8, P0 ;  /* 0x000000b80000780c */ /* 0x000fe200007c4270 */
[----:B------:R-:W-:Y:S01]  /*d830*/  @P2 IMAD.MOV.U32 R7, RZ, RZ, R9 ;  /* 0x000000ffff072224 */ /* 0x000fe200078e0009 */
        /* <DEDUP_REMOVED lines=9> */
[----:B------:R-:W-:-:S02]  /*d8d0*/  F2FP.F16.F32.PACK_AB R116, RZ, R116 ;  /* 0x00000074ff74723e */ /* 0x000fc400000000ff */
[----:B------:R-:W-:Y:S02]  /*d8e0*/  F2FP.F16.F32.PACK_AB R117, RZ, R117 ;  /* 0x00000075ff75723e */ /* 0x000fe400000000ff */
[----:B------:R-:W-:Y:S02]  /*d8f0*/  F2FP.F16.F32.PACK_AB R118, RZ, R118 ;  /* 0x00000076ff76723e */ /* 0x000fe400000000ff */
[----:B------:R-:W-:Y:S01]  /*d900*/  F2FP.F16.F32.PACK_AB R119, RZ, R119 ;  /* 0x00000077ff77723e */ /* 0x000fe200000000ff */
[----:B0-----:R-:W-:Y:S02]  /*d910*/  @P3 IMAD.MOV.U32 R6, RZ, RZ, R8 ;  /* 0x000000ffff063224 */ /* 0x001fe400078e0008 */
[----:B------:R-:W-:-:S05]  /*d920*/  @P3 IMAD.MOV.U32 R7, RZ, RZ, R9 ;  /* 0x000000ffff073224 */ /* 0x000fca00078e0009 */
[----:B------:R0:W-:Y:S01]  /*d930*/  @P3 STG.E.U16 desc[UR36][R6.64+0x62], R49 ;  /* 0x0000623106003986 */ /* 0x0001e2000c101524 */
[----:B------:R-:W-:-:S03]  /*d940*/  ISETP.GT.AND P3, PT, R0, 0x39, P1 ;  /* 0x000000390000780c */ /* 0x000fc60000f64270 */
[----:B------:R-:W-:Y:S01]  /*d950*/  @P4 STG.E.U16 desc[UR36][R4.64+0x60], R50 ;  /* 0x0000603204004986 */ /* 0x000fe2000c101524 */
[----:B------:R-:W-:-:S03]  /*d960*/  ISETP.GT.AND P4, PT, R0, 0x38, P0 ;  /* 0x000000380000780c */ /* 0x000fc60000784270 */
[----:B------:R-:W-:Y:S01]  /*d970*/  @P5 STG.E.U16 desc[UR36][R4.64+0x62], R51 ;  /* 0x0000623304005986 */ /* 0x000fe2000c101524 */
[----:B------:R-:W-:Y:S01]  /*d980*/  ISETP.GT.AND P5, PT, R0, 0x39, P0 ;  /* 0x000000390000780c */ /* 0x000fe200007a4270 */
[----:B0-----:R-:W-:Y:S01]  /*d990*/  @P2 IMAD.MOV.U32 R6, RZ, RZ, R8 ;  /* 0x000000ffff062224 */ /* 0x001fe200078e0008 */
[----:B------:R-:W-:-:S05]  /*d9a0*/  @P2 MOV R7, R9 ;  /* 0x0000000900072202 */ /* 0x000fca0000000f00 */
[----:B------:R0:W-:Y:S01]  /*d9b0*/  @P2 STG.E.U16 desc[UR36][R6.64+0x70], R52 ;  /* 0x0000703406002986 */ /* 0x0001e2000c101524 */
[----:B------:R-:W-:Y:S01]  /*d9c0*/  ISETP.GT.AND P2, PT, R0, 0x40, P1 ;  /* 0x000000400000780c */ /* 0x000fe20000f44270 */
        /* <DEDUP_REMOVED lines=8> */
[----:B0-----:R-:W-:Y:S02]  /*da50*/  @P2 IMAD.MOV.U32 R6, RZ, RZ, R8 ;  /* 0x000000ffff062224 */ /* 0x001fe400078e0008 */
[----:B------:R-:W-:-:S05]  /*da60*/  @P2 IMAD.MOV.U32 R7, RZ, RZ, R9 ;  /* 0x000000ffff072224 */ /* 0x000fca00078e0009 */
[----:B------:R0:W-:Y:S01]  /*da70*/  @P2 STG.E.U16 desc[UR36][R6.64+0x80], R56 ;  /* 0x0000803806002986 */ /* 0x0001e2000c101524 */
[----:B------:R-:W-:Y:S01]  /*da80*/  ISETP.GT.AND P2, PT, R0, 0x48, P1 ;  /* 0x000000480000780c */ /* 0x000fe20000f44270 */
[----:B0-----:R-:W-:Y:S01]  /*da90*/  @P3 IMAD.MOV.U32 R6, RZ, RZ, R8 ;  /* 0x000000ffff063224 */ /* 0x001fe200078e0008 */
[----:B------:R-:W-:-:S05]  /*daa0*/  @P3 MOV R7, R9 ;  /* 0x0000000900073202 */ /* 0x000fca0000000f00 */
        /* <DEDUP_REMOVED lines=69> */
[----:B------:R-:W-:Y:S02]  /*df00*/  ISETP.GT.AND P2, PT, R0, 0x78, P1 ;  /* 0x000000780000780c */ /* 0x000fe40000f44270 */
[----:B0-----:R-:W-:Y:S01]  /*df10*/  @P3 MOV R6, R8 ;  /* 0x0000000800063202 */ /* 0x001fe20000000f00 */
        /* <DEDUP_REMOVED lines=30> */
[----:B------:R-:W-:Y:S02]  /*e100*/  ISETP.GT.AND P5, PT, R0, 0x89, P0 ;  /* 0x000000890000780c */ /* 0x000fe400007a4270 */
[----:B0-----:R-:W-:Y:S01]  /*e110*/  @P2 MOV R6, R8 ;  /* 0x0000000800062202 */ /* 0x001fe20000000f00 */
        /* <DEDUP_REMOVED lines=58> */
[C---:B------:R-:W-:Y:S02]  /*e4c0*/  ISETP.GT.AND P2, PT, R0.reuse, 0xb1, P1 ;  /* 0x000000b10000780c */ /* 0x040fe40000f44270 */
[----:B------:R-:W-:Y:S01]  /*e4d0*/  ISETP.GT.AND P1, PT, R0, 0xb9, P1 ;  /* 0x000000b90000780c */ /* 0x000fe20000f24270 */
[----:B0-----:R-:W-:Y:S01]  /*e4e0*/  @P5 IMAD.MOV.U32 R7, RZ, RZ, R9 ;  /* 0x000000ffff075224 */ /* 0x001fe200078e0009 */
[----:B------:R-:W-:-:S05]  /*e4f0*/  @P5 MOV R6, R8 ;  /* 0x0000000800065202 */ /* 0x000fca0000000f00 */
[----:B------:R0:W-:Y:S01]  /*e500*/  @P5 STG.E.U16 desc[UR36][R6.64+0x160], R112 ;  /* 0x0001607006005986 */ /* 0x0001e2000c101524 */
[C---:B------:R-:W-:Y:S02]  /*e510*/  ISETP.GT.AND P5, PT, R0.reuse, 0xb0, P0 ;  /* 0x000000b00000780c */ /* 0x040fe400007a4270 */
[----:B------:R-:W-:Y:S01]  /*e520*/  ISETP.GT.AND P0, PT, R0, 0xb9, P0 ;  /* 0x000000b90000780c */ /* 0x000fe20000704270 */
[----:B0-----:R-:W-:Y:S02]  /*e530*/  @P2 IMAD.MOV.U32 R6, RZ, RZ, R8 ;  /* 0x000000ffff062224 */ /* 0x001fe400078e0008 */
[----:B------:R-:W-:-:S05]  /*e540*/  @P2 IMAD.MOV.U32 R7, RZ, RZ, R9 ;  /* 0x000000ffff072224 */ /* 0x000fca00078e0009 */
[----:B------:R0:W-:Y:S04]  /*e550*/  @P2 STG.E.U16 desc[UR36][R6.64+0x162], R113 ;  /* 0x0001627106002986 */ /* 0x0001e8000c101524 */
[----:B------:R-:W-:Y:S04]  /*e560*/  @P5 STG.E.U16 desc[UR36][R4.64+0x160], R114 ;  /* 0x0001607204005986 */ /* 0x000fe8000c101524 */
[----:B------:R-:W-:Y:S01]  /*e570*/  @P4 STG.E.U16 desc[UR36][R4.64+0x162], R115 ;  /* 0x0001627304004986 */ /* 0x000fe2000c101524 */
[----:B0-----:R-:W-:Y:S01]  /*e580*/  @P3 IMAD.MOV.U32 R6, RZ, RZ, R8 ;  /* 0x000000ffff063224 */ /* 0x001fe200078e0008 */
[----:B------:R-:W-:-:S05]  /*e590*/  @P3 MOV R7, R9 ;  /* 0x0000000900073202 */ /* 0x000fca0000000f00 */
[----:B------:R0:W-:Y:S04]  /*e5a0*/  @P3 STG.E.U16 desc[UR36][R6.64+0x170], R116 ;  /* 0x0001707406003986 */ /* 0x0001e8000c101524 */
[----:B------:R1:W-:Y:S04]  /*e5b0*/  @P1 STG.E.U16 desc[UR36][R8.64+0x172], R117 ;  /* 0x0001727508001986 */ /* 0x0003e8000c101524 */
[----:B------:R1:W-:Y:S01]  /*e5c0*/  @P6 STG.E.U16 desc[UR36][R4.64+0x170], R118 ;  /* 0x0001707604006986 */ /* 0x0003e2000c101524 */
[----:B0-----:R-:W-:Y:S02]  /*e5d0*/  @P0 IMAD.MOV.U32 R6, RZ, RZ, R4 ;  /* 0x000000ffff060224 */ /* 0x001fe400078e0004 */
[----:B------:R-:W-:-:S05]  /*e5e0*/  @P0 IMAD.MOV.U32 R7, RZ, RZ, R5 ;  /* 0x000000ffff070224 */ /* 0x000fca00078e0005 */
[----:B------:R1:W-:Y:S02]  /*e5f0*/  @P0 STG.E.U16 desc[UR36][R6.64+0x172], R119 ;  /* 0x0001727706000986 */ /* 0x0003e4000c101524 */
.L_x_410:
[----:B------:R-:W-:Y:S05]  /*e600*/  BSYNC B0 ;  /* 0x0000000000007941 */ /* 0x000fea0003800000 */
.L_x_28:
[----:B------:R-:W-:Y:S01]  /*e610*/  ULDC UR4, c[0x0][0xc] ;  /* 0x0000030000047ab9 */ /* 0x000fe20000000800 */
[----:B------:R-:W-:Y:S01]  /*e620*/  ULDC UR5, c[0x0][0x10] ;  /* 0x0000040000057ab9 */ /* 0x000fe20000000800 */
[----:B0-----:R-:W0:Y:S01]  /*e630*/  LDC R3, c[0x0][0x14] ;  /* 0x00000500ff037b82 */ /* 0x001e220000000800 */
[----:B------:R-:W-:Y:S01]  /*e640*/  UIMAD.WIDE.U32 UR4, UR4, UR5, URZ ;  /* 0x00000005040472a5 */ /* 0x000fe2000f8e003f */
[----:B------:R-:W-:Y:S01]  /*e650*/  PRMT R0, RZ, 0x7610, R0 ;  /* 0x00007610ff007816 */ /* 0x000fe20000000000 */
[----:B------:R-:W-:Y:S01]  /*e660*/  UMOV UR42, 0xffffffff ;  /* 0xffffffff002a7882 */ /* 0x000fe20000000000 */
[----:B------:R-:W-:-:S03]  /*e670*/  UMOV UR43, 0xffffffff ;  /* 0xffffffff002b7882 */ /* 0x000fc60000000000 */
[----:B0-----:R-:W-:-:S04]  /*e680*/  IMAD.WIDE.U32 R16, R3, UR4, R16 ;  /* 0x0000000403107c25 */ /* 0x001fc8000f8e0010 */
[----:B------:R-:W-:Y:S01]  /*e690*/  IMAD R3, R3, UR5, RZ ;  /* 0x0000000503037c24 */ /* 0x000fe2000f8e02ff */
[----:B------:R-:W-:Y:S02]  /*e6a0*/  ULDC.64 UR4, c[0x0][0x650] ;  /* 0x0001940000047ab9 */ /* 0x000fe40000000a00 */
[----:B------:R-:W-:Y:S01]  /*e6b0*/  ISETP.GE.U32.AND P0, PT, R16, UR4, PT ;  /* 0x0000000410007c0c */ /* 0x000fe2000bf06070 */
[----:B------:R-:W-:-:S05]  /*e6c0*/  IMAD.IADD R17, R17, 0x1, R3 ;  /* 0x0000000111117824 */ /* 0x000fca00078e0203 */
[----:B------:R-:W-:-:S13]  /*e6d0*/  ISETP.GE.U32.AND.EX P0, PT, R17, UR5, PT, P0 ;  /* 0x0000000511007c0c */ /* 0x000fda000bf06100 */
[----:B------:R-:W-:Y:S05]  /*e6e0*/  @P0 BRA `(.L_x_411) ;  /* 0x0000000400880947 */ /* 0x000fea0003800000 */
[----:B------:R-:W0:Y:S01]  /*e6f0*/  S2UR UR6, SR_CTAID.X ;  /* 0x00000000000679c3 */ /* 0x000e220000002500 */
[----:B------:R-:W-:Y:S01]  /*e700*/  ULDC.64 UR12, c[0x0][0x628] ;  /* 0x00018a00000c7ab9 */ /* 0x000fe20000000a00 */
[----:B------:R-:W-:Y:S01]  /*e710*/  ULDC UR4, c[0x0][0x150] ;  /* 0x0000540000047ab9 */ /* 0x000fe20000000800 */
[----:B------:R-:W-:Y:S01]  /*e720*/  ISETP.NE.U32.AND P0, PT, RZ, UR12, PT ;  /* 0x0000000cff007c0c */ /* 0x000fe2000bf05070 */
[----:B------:R-:W-:Y:S01]  /*e730*/  ULDC UR15, c[0x0][0x630] ;  /* 0x00018c00000f7ab9 */ /* 0x000fe20000000800 */
[C---:B------:R-:W-:Y:S01]  /*e740*/  R2UR UR16, R16.reuse ;  /* 0x00000000101072ca */ /* 0x040fe200000e0000 */
[----:B------:R-:W-:Y:S01]  /*e750*/  ULDC UR19, c[0x0][0x154] ;  /* 0x0000550000137ab9 */ /* 0x000fe20000000800 */
[----:B------:R-:W-:Y:S01]  /*e760*/  ISETP.NE.AND.EX P0, PT, RZ, UR13, PT, P0 ;  /* 0x0000000dff007c0c */ /* 0x000fe2000bf05300 */
[----:B------:R-:W1:Y:S01]  /*e770*/  S2UR UR18, SR_CTAID.Y ;  /* 0x00000000001279c3 */ /* 0x000e620000002600 */
[----:B------:R-:W-:Y:S02]  /*e780*/  R2UR UR17, R17 ;  /* 0x00000000111172ca */ /* 0x000fe400000e0000 */
[----:B------:R-:W-:-:S02]  /*e790*/  R2UR UR10, R16 ;  /* 0x00000000100a72ca */ /* 0x000fc400000e0000 */
[----:B------:R-:W-:Y:S02]  /*e7a0*/  R2UR UR11, R17 ;  /* 0x00000000110b72ca */ /* 0x000fe400000e0000 */
[----:B0-----:R-:W-:-:S05]  /*e7b0*/  I2FP.F32.U32 R0, UR6 ;  /* 0x0000000600007c45 */ /* 0x001fca0008201000 */
[----:B------:R-:W-:-:S04]  /*e7c0*/  FMUL R0, R0, UR4 ;  /* 0x0000000400007c20 */ /* 0x000fc80008400000 */
[----:B------:R0:W0:Y:S01]  /*e7d0*/  F2I.U32.TRUNC.NTZ R3, R0 ;  /* 0x0000000000037305 */ /* 0x000022000020f000 */
[----:B-1----:R-:W-:Y:S05]  /*e7e0*/  @!P0 BRA `(.L_x_412) ;  /* 0x0000000000308947 */ /* 0x002fea0003800000 */
        /* <DEDUP_REMOVED lines=12> */
.L_x_412:
[----:B------:R-:W-:Y:S01]  /*e8b0*/  USHF.R.U64 UR43, UR10, UR15, UR11 ;  /* 0x0000000f0a2b7299 */ /* 0x000fe2000800120b */
[----:B0-----:R-:W-:Y:S01]  /*e8c0*/  I2FP.F32.U32 R0, UR18 ;  /* 0x0000001200007c45 */ /* 0x001fe20008201000 */
[----:B------:R-:W-:Y:S02]  /*e8d0*/  USHF.R.U32.HI UR4, URZ, UR15, UR11 ;  /* 0x0000000f3f047299 */ /* 0x000fe4000801160b */
        /* <DEDUP_REMOVED lines=8> */
[----:B------:R-:W-:Y:S01]  /*e960*/  UIMAD.WIDE.U32 UR8, UR10, UR12, UR8 ;  /* 0x0000000c0a0872a5 */ /* 0x000fe2000f8e0008 */
[----:B------:R-:W-:Y:S01]  /*e970*/  R2UR UR12, R3 ;  /* 0x00000000030c72ca */ /* 0x000fe200000e0000 */
[----:B------:R-:W-:Y:S01]  /*e980*/  UIMAD UR10, UR10, UR13, UR4 ;  /* 0x0000000d0a0a72a4 */ /* 0x000fe2000f8e0204 */
[----:B------:R-:W-:Y:S01]  /*e990*/  ULDC UR11, c[0x0][0x618] ;  /* 0x00018600000b7ab9 */ /* 0x000fe20000000800 */
[----:B------:R-:W-:Y:S02]  /*e9a0*/  ULDC UR21, c[0x0][0x658] ;  /* 0x0001960000157ab9 */ /* 0x000fe40000000800 */
[----:B------:R-:W-:Y:S01]  /*e9b0*/  UIADD3 UR9, UR9, UR10, URZ ;  /* 0x0000000a09097290 */ /* 0x000fe2000fffe03f */
[----:B------:R-:W-:Y:S01]  /*e9c0*/  UMOV UR15, 0xffffffff ;  /* 0xffffffff000f7882 */ /* 0x000fe20000000000 */
[----:B------:R-:W-:Y:S01]  /*e9d0*/  ULDC.64 UR4, c[0x0][0x640] ;  /* 0x0001900000047ab9 */ /* 0x000fe20000000a00 */
[----:B------:R-:W-:Y:S01]  /*e9e0*/  USHF.L.U32 UR15, UR15, UR21, URZ ;  /* 0x000000150f0f7299 */ /* 0x000fe2000800063f */
[----:B------:R-:W-:Y:S01]  /*e9f0*/  ISETP.NE.U32.AND P0, PT, RZ, UR4, PT ;  /* 0x00000004ff007c0c */ /* 0x000fe2000bf05070 */
[----:B------:R-:W-:-:S02]  /*ea00*/  USHF.R.U64 UR16, UR8, UR11, UR9 ;  /* 0x0000000b08107299 */ /* 0x000fc40008001209 */
[----:B------:R-:W-:Y:S01]  /*ea10*/  USHF.R.U32.HI UR8, URZ, UR11, UR9 ;  /* 0x0000000b3f087299 */ /* 0x000fe20008011609 */
[----:B0-----:R-:W-:Y:S01]  /*ea20*/  R2UR UR14, R0 ;  /* 0x00000000000e72ca */ /* 0x001fe200000e0000 */
[----:B------:R-:W-:Y:S01]  /*ea30*/  ULDC UR17, c[0x0][0x608] ;  /* 0x0001820000117ab9 */ /* 0x000fe20000000800 */
[----:B------:R-:W-:Y:S01]  /*ea40*/  ULOP3.LUT UR41, URZ, UR15, URZ, 0x33, !UPT ;  /* 0x0000000f3f297292 */ /* 0x000fe2000f8e333f */
[----:B------:R-:W-:Y:S01]  /*ea50*/  ISETP.NE.AND.EX P0, PT, RZ, UR5, PT, P0 ;  /* 0x00000005ff007c0c */ /* 0x000fe2000bf05300 */
[----:B------:R-:W-:Y:S02]  /*ea60*/  USHF.R.U64 UR15, UR16, UR17, UR8 ;  /* 0x00000011100f7299 */ /* 0x000fe40008001208 */
[----:B------:R-:W-:Y:S02]  /*ea70*/  USHF.R.U32.HI UR8, URZ, UR17, UR8 ;  /* 0x000000113f087299 */ /* 0x000fe40008011608 */
[----:B------:R-:W-:Y:S02]  /*ea80*/  UIADD3 UR12, -UR12, URZ, URZ ;  /* 0x0000003f0c0c7290 */ /* 0x000fe4000fffe13f */
[----:B------:R-:W-:Y:S01]  /*ea90*/  USHF.R.U64 UR17, UR15, UR21, UR8 ;  /* 0x000000150f117299 */ /* 0x000fe20008001208 */
[----:B------:R-:W-:Y:S01]  /*eaa0*/  UMOV UR19, 0x1 ;  /* 0x0000000100137882 */ /* 0x000fe20000000000 */
[----:B------:R-:W-:Y:S01]  /*eab0*/  ULDC UR13, c[0x0][0x144] ;  /* 0x00005100000d7ab9 */ /* 0x000fe20000000800 */
[----:B------:R-:W-:Y:S01]  /*eac0*/  ULDC UR7, c[0x0][0x600] ;  /* 0x0001800000077ab9 */ /* 0x000fe20000000800 */
[----:B------:R-:W-:-:S02]  /*ead0*/  USHF.L.U32 UR24, UR19, UR21, URZ ;  /* 0x0000001513187299 */ /* 0x000fc4000800063f */
[----:B------:R-:W-:Y:S02]  /*eae0*/  USHF.R.U32.HI UR8, URZ, UR21, UR8 ;  /* 0x000000153f087299 */ /* 0x000fe40008011608 */
[----:B------:R-:W-:Y:S02]  /*eaf0*/  UIMAD UR21, UR13, UR12, UR6 ;  /* 0x0000000c0d1572a4 */ /* 0x000fe4000f8e0206 */
[----:B------:R-:W-:Y:S02]  /*eb00*/  UIADD3 UR20, UR7, -0x1, URZ ;  /* 0xffffffff07147890 */ /* 0x000fe4000fffe03f */
[----:B------:R-:W-:Y:S01]  /*eb10*/  UIADD3 UR19, -UR14, URZ, URZ ;  /* 0x0000003f0e137290 */ /* 0x000fe2000fffe13f */
        /* <DEDUP_REMOVED lines=17> */
.L_x_413:
[----:B------:R-:W-:Y:S01]  /*ec30*/  UISETP.NE.AND UP0, UPT, UR45, URZ, UPT ;  /* 0x0000003f2d00728c */ /* 0x000fe2000bf05270 */
[----:B------:R-:W-:Y:S01]  /*ec40*/  IMAD.MOV.U32 R0, RZ, RZ, 0x1 ;  /* 0x00000001ff007424 */ /* 0x000fe200078e00ff */
[----:B------:R-:W-:Y:S02]  /*ec50*/  USHF.R.U64 UR4, UR6, UR22, UR8 ;  /* 0x0000001606047299 */ /* 0x000fe40008001208 */
[----:B------:R-:W-:Y:S02]  /*ec60*/  ULOP3.LUT UR41, UR15, UR41, URZ, 0xc0, !UPT ;  /* 0x000000290f297292 */ /* 0x000fe4000f8ec03f */
[----:B------:R-:W-:Y:S02]  /*ec70*/  UIADD3 UR5, -UR4, URZ, URZ ;  /* 0x0000003f04057290 */ /* 0x000fe4000fffe13f */
[----:B------:R-:W-:Y:S02]  /*ec80*/  UIMAD UR41, UR24, UR4, UR41 ;  /* 0x00000004182972a4 */ /* 0x000fe4000f8e0229 */
[----:B------:R-:W-:-:S02]  /*ec90*/  ULOP3.LUT UR16, UR16, UR20, URZ, 0xc0, !UPT ;  /* 0x0000001410107292 */ /* 0x000fc4000f8ec03f */
[----:B------:R-:W-:Y:S02]  /*eca0*/  @UP0 UIMAD UR21, UR25, UR19, UR18 ;  /* 0x00000013191502a4 */ /* 0x000fe4000f8e0212 */
[----:B------:R-:W-:-:S03]  /*ecb0*/  UIMAD UR4, UR5, UR23, UR17 ;  /* 0x00000017050472a4 */ /* 0x000fc6000f8e0211 */
[----:B------:R-:W-:Y:S01]  /*ecc0*/  ULDC UR5, c[0x0][0x610] ;  /* 0x0001840000057ab9 */ /* 0x000fe20000000800 */
[----:B------:R-:W-:Y:S02]  /*ecd0*/  UIMAD UR4, UR4, UR7, UR16 ;  /* 0x00000007040472a4 */ /* 0x000fe4000f8e0210 */
[----:B------:R-:W-:-:S04]  /*ece0*/  UIMAD UR41, UR41, UR5, UR21 ;  /* 0x00000005292972a4 */ /* 0x000fc8000f8e0215 */
[----:B------:R-:W-:Y:S02]  /*ecf0*/  USEL UR42, UR4, UR41, !UP0 ;  /* 0x00000029042a7287 */ /* 0x000fe4000c000000 */
[----:B------:R-:W-:-:S12]  /*ed00*/  USEL UR41, UR41, UR4, !UP0 ;  /* 0x0000000429297287 */ /* 0x000fd8000c000000 */
.L_x_411:
[----:B------:R-:W-:-:S13]  /*ed10*/  LOP3.LUT P0, RZ, R0, 0xff, RZ, 0xc0, !PT ;  /* 0x000000ff00ff7812 */ /* 0x000fda000780c0ff */
[----:B------:R-:W-:Y:S05]  /*ed20*/  @P0 BRA `(.L_x_414) ;  /* 0xffffff2000e80947 */ /* 0x000fea000383ffff */
[----:B------:R-:W-:Y:S05]  /*ed30*/  EXIT ;  /* 0x000000000000794d */ /* 0x000fea0003800000 */
.L_x_3:
[----:B------:R-:W-:Y:S01]  /*ed40*/  ULDC.64 UR8, c[0x0][0x650] ;  /* 0x0001940000087ab9 */ /* 0x000fe20000000a00 */
[----:B------:R-:W-:Y:S01]  /*ed50*/  PRMT R0, RZ, 0x7610, R0 ;  /* 0x00007610ff007816 */ /* 0x000fe20000000000 */
[----:B------:R-:W-:Y:S01]  /*ed60*/  IMAD.MOV.U32 R4, RZ, RZ, -0x1 ;  /* 0xffffffffff047424 */ /* 0x000fe200078e00ff */
[----:B------:R-:W-:Y:S01]  /*ed70*/  ISETP.GE.U32.AND P0, PT, R16, UR8, PT ;  /* 0x0000000810007c0c */ /* 0x000fe2000bf06070 */
[----:B------:R-:W-:Y:S01]  /*ed80*/  IMAD.MOV.U32 R11, RZ, RZ, -0x1 ;  /* 0xffffffffff0b7424 */ /* 0x000fe200078e00ff */
[----:B------:R-:W-:Y:S02]  /*ed90*/  MOV R3, 0xffffffff ;  /* 0xffffffff00037802 */ /* 0x000fe40000000f00 */
[----:B------:R-:W-:-:S13]  /*eda0*/  ISETP.GE.U32.AND.EX P0, PT, R17, UR9, PT, P0 ;  /* 0x0000000911007c0c */ /* 0x000fda000bf06100 */
[----:B------:R-:W-:Y:S05]  /*edb0*/  @P0 BRA `(.L_x_415) ;  /* 0x00000004008c0947 */ /* 0x000fea0003800000 */
[----:B------:R-:W-:Y:S01]  /*edc0*/  I2FP.F32.U32 R0, UR4 ;  /* 0x0000000400007c45 */ /* 0x000fe20008201000 */
[----:B0-----:R-:W-:Y:S01]  /*edd0*/  ULDC.64 UR16, c[0x0][0x628] ;  /* 0x00018a0000107ab9 */ /* 0x001fe20000000a00 */
        /* <DEDUP_REMOVED lines=24> */
.L_x_416:
        /* <DEDUP_REMOVED lines=24> */
[----:B------:R-:W-:Y:S01]  /*f0e0*/  UMOV UR19, 0x1 ;  /* 0x0000000100137882 */ /* 0x000fe20000000000 */
[----:B------:R-:W-:Y:S01]  /*f0f0*/  ULDC UR20, c[0x0][0x608] ;  /* 0x0001820000147ab9 */ /* 0x000fe20000000800 */
[----:B------:R-:W-:Y:S01]  /*f100*/  USHF.L.U32 UR26, UR19, UR23, URZ ;  /* 0x00000017131a7299 */ /* 0x000fe2000800063f */
[----:B------:R-:W-:Y:S01]  /*f110*/  ISETP.NE.AND.EX P0, PT, RZ, UR9, PT, P0 ;  /* 0x00000009ff007c0c */ /* 0x000fe2000bf05300 */
[----:B------:R-:W-:Y:S02]  /*f120*/  USHF.R.U64 UR19, UR18, UR20, UR11 ;  /* 0x0000001412137299 */ /* 0x000fe4000800120b */
[----:B------:R-:W-:Y:S02]  /*f130*/  USHF.R.U32.HI UR11, URZ, UR20, UR11 ;  /* 0x000000143f0b7299 */ /* 0x000fe4000801160b */
[----:B------:R-:W-:-:S02]  /*f140*/  UIADD3 UR15, -UR15, URZ, URZ ;  /* 0x0000003f0f0f7290 */ /* 0x000fc4000fffe13f */
[----:B------:R-:W-:Y:S01]  /*f150*/  USHF.R.U64 UR20, UR19, UR23, UR11 ;  /* 0x0000001713147299 */ /* 0x000fe2000800120b */
[----:B------:R-:W-:Y:S01]  /*f160*/  ULDC UR16, c[0x0][0x144] ;  /* 0x0000510000107ab9 */ /* 0x000fe20000000800 */
[----:B------:R-:W-:Y:S01]  /*f170*/  ULDC UR6, c[0x0][0x600] ;  /* 0x0001800000067ab9 */ /* 0x000fe20000000800 */
[----:B------:R-:W-:Y:S02]  /*f180*/  USHF.R.U32.HI UR11, URZ, UR23, UR11 ;  /* 0x000000173f0b7299 */ /* 0x000fe4000801160b */
[----:B------:R-:W-:Y:S02]  /*f190*/  UIMAD UR23, UR16, UR15, UR4 ;  /* 0x0000000f101772a4 */ /* 0x000fe4000f8e0204 */
[----:B------:R-:W-:Y:S02]  /*f1a0*/  UIADD3 UR22, UR6, -0x1, URZ ;  /* 0xffffffff06167890 */ /* 0x000fe4000fffe03f */
[----:B------:R-:W-:Y:S02]  /*f1b0*/  ULOP3.LUT UR27, URZ, UR13, URZ, 0x33, !UPT ;  /* 0x0000000d3f1b7292 */ /* 0x000fe4000f8e333f */
        /* <DEDUP_REMOVED lines=18> */
.L_x_417:
[----:B------:R-:W-:Y:S01]  /*f2e0*/  UISETP.NE.AND UP0, UPT, UR45, URZ, UPT ;  /* 0x0000003f2d00728c */ /* 0x000fe2000bf05270 */
[----:B------:R-:W-:Y:S01]  /*f2f0*/  IMAD.MOV.U32 R0, RZ, RZ, 0x1 ;  /* 0x00000001ff007424 */ /* 0x000fe200078e00ff */
[----:B------:R-:W-:Y:S01]  /*f300*/  USHF.R.U64 UR8, UR4, UR24, UR11 ;  /* 0x0000001804087299 */ /* 0x000fe2000800120b */
[----:B------:R-:W-:Y:S01]  /*f310*/  IMAD.U32 R11, RZ, RZ, UR5 ;  /* 0x00000005ff0b7e24 */ /* 0x000fe2000f8e00ff */
[----:B------:R-:W-:Y:S02]  /*f320*/  ULOP3.LUT UR4, UR19, UR27, URZ, 0xc0, !UPT ;  /* 0x0000001b13047292 */ /* 0x000fe4000f8ec03f */
[----:B------:R-:W-:Y:S02]  /*f330*/  ULOP3.LUT UR18, UR18, UR22, URZ, 0xc0, !UPT ;  /* 0x0000001612127292 */ /* 0x000fe4000f8ec03f */
[----:B------:R-:W-:-:S03]  /*f340*/  UIMAD UR4, UR26, UR8, UR4 ;  /* 0x000000081a0472a4 */ /* 0x000fc6000f8e0204 */
[----:B------:R-:W-:Y:S02]  /*f350*/  @UP0 UIMAD UR23, UR28, UR21, UR7 ;  /* 0x000000151c1702a4 */ /* 0x000fe4000f8e0207 */
[----:B------:R-:W-:-:S03]  /*f360*/  UIADD3 UR7, -UR8, URZ, URZ ;  /* 0x0000003f08077290 */ /* 0x000fc6000fffe13f */
[----:B------:R-:W-:Y:S01]  /*f370*/  ULDC UR8, c[0x0][0x610] ;  /* 0x0001840000087ab9 */ /* 0x000fe20000000800 */
[----:B------:R-:W-:Y:S02]  /*f380*/  UIMAD UR7, UR7, UR25, UR20 ;  /* 0x00000019070772a4 */ /* 0x000fe4000f8e0214 */
[----:B------:R-:W-:Y:S02]  /*f390*/  UIMAD UR4, UR4, UR8, UR23 ;  /* 0x00000008040472a4 */ /* 0x000fe4000f8e0217 */
[----:B------:R-:W-:-:S04]  /*f3a0*/  UIMAD UR7, UR7, UR6, UR18 ;  /* 0x00000006070772a4 */ /* 0x000fc8000f8e0212 */
[----:B------:R-:W-:Y:S02]  /*f3b0*/  USEL UR6, UR7, UR4, !UP0 ;  /* 0x0000000407067287 */ /* 0x000fe4000c000000 */
[----:B------:R-:W-:-:S04]  /*f3c0*/  USEL UR4, UR4, UR7, !UP0 ;  /* 0x0000000704047287 */ /* 0x000fc8000c000000 */
[----:B------:R-:W-:Y:S02]  /*f3d0*/  MOV R4, UR6 ;  /* 0x0000000600047c02 */ /* 0x000fe40008000f00 */
[----:B------:R-:W-:-:S07]  /*f3e0*/  IMAD.U32 R3, RZ, RZ, UR4 ;  /* 0x00000004ff037e24 */ /* 0x000fce000f8e00ff */
.L_x_415:
[----:B------:R-:W-:-:S08]  /*f3f0*/  NOP ;  /* 0x0000000000007918 */ /* 0x000fd00000000000 */
[----:B------:R-:W1:-:S00]  /*f400*/  USETMAXREG.DEALLOC.CTAPOOL 0x28 ;  /* 0x00000028000079c8 */ /* 0x000e4000080e0500 */
[----:B------:R-:W-:-:S13]  /*f410*/  ISETP.NE.AND P0, PT, RZ, UR10, PT ;  /* 0x0000000aff007c0c */ /* 0x000fda000bf05270 */
[----:B0-----:R-:W-:Y:S05]  /*f420*/  @P0 EXIT ;  /* 0x000000000000094d */ /* 0x001fea0003800000 */
[----:B-1----:R-:W-:Y:S01]  /*f430*/  LOP3.LUT P0, RZ, R0, 0xff, RZ, 0xc0, !PT ;  /* 0x000000ff00ff7812 */ /* 0x002fe2000780c0ff */
[----:B------:R-:W-:Y:S02]  /*f440*/  IMAD.MOV.U32 R8, RZ, RZ, 0x1 ;  /* 0x00000001ff087424 */ /* 0x000fe400078e00ff */
[----:B------:R-:W-:-:S10]  /*f450*/  IMAD.MOV.U32 R0, RZ, RZ, RZ ;  /* 0x000000ffff007224 */ /* 0x000fd400078e00ff */
[----:B------:R-:W-:Y:S05]  /*f460*/  @!P0 BRA `(.L_x_418) ;  /* 0x0000000c004c8947 */ /* 0x000fea0003800000 */
[----:B------:R-:W-:Y:S01]  /*f470*/  ULDC UR4, c[0x0][0x28c] ;  /* 0x0000a30000047ab9 */ /* 0x000fe20000000800 */
[----:B------:R-:W-:Y:S01]  /*f480*/  ULDC UR6, c[0x0][0x658] ;  /* 0x0001960000067ab9 */ /* 0x000fe20000000800 */
[----:B------:R-:W-:Y:S01]  /*f490*/  UIADD3 UR10, UR4, 0x3f, URZ ;  /* 0x0000003f040a7890 */ /* 0x000fe2000fffe03f */
[C---:B------:R-:W-:Y:S01]  /*f4a0*/  LOP3.LUT P3, RZ, R2.reuse, 0x7f, RZ, 0xc0, !PT ;  /* 0x0000007f02ff7812 */ /* 0x040fe2000786c0ff */
[----:B------:R-:W-:Y:S01]  /*f4b0*/  UMOV UR7, 0xffffffff ;  /* 0xffffffff00077882 */ /* 0x000fe20000000000 */
[----:B------:R-:W-:Y:S01]  /*f4c0*/  ULDC UR5, c[0x0][0x600] ;  /* 0x0001800000057ab9 */ /* 0x000fe20000000800 */
[----:B------:R-:W-:Y:S01]  /*f4d0*/  UMOV UR9, 0x1 ;  /* 0x0000000100097882 */ /* 0x000fe20000000000 */
[----:B------:R-:W-:Y:S01]  /*f4e0*/  USHF.L.U32 UR7, UR7, UR6, URZ ;  /* 0x0000000607077299 */ /* 0x000fe2000800063f */
[----:B------:R-:W-:Y:S01]  /*f4f0*/  LOP3.LUT P0, RZ, R2, 0x1f, RZ, 0xc0, !PT ;  /* 0x0000001f02ff7812 */ /* 0x000fe2000780c0ff */
[----:B------:R-:W-:Y:S01]  /*f500*/  UIADD3 UR4, UR5, -0x1, URZ ;  /* 0xffffffff05047890 */ /* 0x000fe2000fffe03f */
[----:B------:R-:W-:Y:S01]  /*f510*/  BSSY B0, `(.L_x_418) ;  /* 0x00000c8000007945 */ /* 0x000fe20003800000 */
[----:B------:R-:W-:Y:S01]  /*f520*/  USHF.R.S32.HI UR11, URZ, 0x1f, UR10 ;  /* 0x0000001f3f0b7899 */ /* 0x000fe2000801140a */
[----:B------:R-:W-:Y:S01]  /*f530*/  PLOP3.LUT P0, PT, P0, P3, PT, 0x8a, 0x0 ;  /* 0x000000000000781c */ /* 0x000fe20000707172 */
[----:B------:R-:W-:Y:S01]  /*f540*/  ULDC UR8, c[0x0][0xc] ;  /* 0x0000030000087ab9 */ /* 0x000fe20000000800 */
[----:B------:R-:W-:Y:S01]  /*f550*/  USHF.L.U32 UR5, UR9, UR6, URZ ;  /* 0x0000000609057299 */ /* 0x000fe2000800063f */
[----:B------:R-:W-:Y:S01]  /*f560*/  IMAD.MOV.U32 R9, RZ, RZ, 0x1 ;  /* 0x00000001ff097424 */ /* 0x000fe200078e00ff */
[----:B------:R-:W-:Y:S01]  /*f570*/  ULEA.HI UR11, UR11, UR10, URZ, 0x6 ;  /* 0x0000000a0b0b7291 */ /* 0x000fe2000f8f303f */
[----:B------:R-:W-:Y:S01]  /*f580*/  MOV R8, 0x1 ;  /* 0x0000000100087802 */ /* 0x000fe20000000f00 */
[----:B------:R-:W-:Y:S01]  /*f590*/  ULDC UR9, c[0x0][0x10] ;  /* 0x0000040000097ab9 */ /* 0x000fe20000000800 */
[----:B------:R-:W-:Y:S01]  /*f5a0*/  ULOP3.LUT UR6, URZ, UR7, URZ, 0x33, !UPT ;  /* 0x000000073f067292 */ /* 0x000fe2000f8e333f */
[----:B------:R-:W-:Y:S01]  /*f5b0*/  IMAD.MOV.U32 R0, RZ, RZ, RZ ;  /* 0x000000ffff007224 */ /* 0x000fe200078e00ff */
[----:B------:R-:W-:Y:S01]  /*f5c0*/  UIMAD.WIDE.U32 UR8, UR8, UR9, URZ ;  /* 0x00000009080872a5 */ /* 0x000fe2000f8e003f */
[----:B------:R-:W-:Y:S01]  /*f5d0*/  ULDC UR7, c[0x0][0x14] ;  /* 0x0000050000077ab9 */ /* 0x000fe20000000800 */
[----:B------:R-:W-:-:S02]  /*f5e0*/  USHF.R.S32.HI UR19, URZ, 0x6, UR11 ;  /* 0x000000063f137899 */ /* 0x000fc4000801140b */
[----:B------:R-:W-:Y:S02]  /*f5f0*/  UIMAD.WIDE.U32 UR22, UR8, UR7, URZ ;  /* 0x00000007081672a5 */ /* 0x000fe4000f8e003f */
[----:B------:R-:W-:Y:S02]  /*f600*/  UIMAD UR13, UR9, UR7, URZ ;  /* 0x00000007090d72a4 */ /* 0x000fe4000f8e023f */
[----:B------:R-:W-:Y:S02]  /*f610*/  ULOP3.LUT UR21, UR40, 0x2, URZ, 0xfc, !UPT ;  /* 0x0000000228157892 */ /* 0x000fe4000f8efc3f */
[----:B------:R-:W-:Y:S02]  /*f620*/  UIADD3 UR13, UR23, UR13, URZ ;  /* 0x0000000d170d7290 */ /* 0x000fe4000fffe03f */
[----:B------:R-:W-:Y:S01]  /*f630*/  UIADD3 UR26, UR19, 0x1, URZ ;  /* 0x00000001131a7890 */ /* 0x000fe2000fffe03f */
[----:B------:R-:W-:-:S11]  /*f640*/  ULDC.64 UR24, c[0x0][0x198] ;  /* 0x0000660000187ab9 */ /* 0x000fd60000000a00 */
.L_x_430:
[----:B------:R-:W-:-:S03]  /*f650*/  UMOV UR7, 0xffffffff ;  /* 0xffffffff00077882 */ /* 0x000fc60000000000 */
[----:B------:R-:W-:Y:S05]  /*f660*/  BRA.DIV UR7, `(.L_x_419) ;  /* 0x0000000e07bc7947 */ /* 0x000fea000b800000 */
[----:B------:R-:W-:-:S13]  /*f670*/  ELECT P6, URZ, PT ;  /* 0x00000000003f782f */ /* 0x000fda00038c0000 */
.L_x_441:
[----:B------:R-:W0:Y:S01]  /*f680*/  LDC R2, c[0x0][0x28c] ;  /* 0x0000a300ff027b82 */ /* 0x000e220000000800 */
[----:B------:R-:W-:Y:S01]  /*f690*/  BSSY B1, `(.L_x_420) ;  /* 0x0000038000017945 */ /* 0x000fe20003800000 */
[----:B0-----:R-:W-:-:S13]  /*f6a0*/  ISETP.LT.OR P6, PT, R2, 0x1, !P6 ;  /* 0x000000010200780c */ /* 0x001fda00077c1670 */
[----:B------:R-:W-:Y:S05]  /*f6b0*/  @P6 BRA `(.L_x_421) ;  /* 0x0000000000d46947 */ /* 0x000fea0003800000 */
[----:B------:R-:W-:Y:S01]  /*f6c0*/  IMAD.SHL.U32 R7, R3, 0x100, RZ ;  /* 0x0000010003077824 */ /* 0x000fe200078e00ff */
[----:B------:R-:W-:Y:S01]  /*f6d0*/  MOV R2, R8 ;  /* 0x0000000800027202 */ /* 0x000fe20000000f00 */
[----:B------:R-:W-:Y:S02]  /*f6e0*/  IMAD R6, R4, 0xc0, RZ ;  /* 0x000000c004067824 */ /* 0x000fe400078e02ff */
[----:B------:R-:W-:Y:S02]  /*f6f0*/  IMAD.MOV.U32 R12, RZ, RZ, RZ ;  /* 0x000000ffff0c7224 */ /* 0x000fe400078e00ff */
[----:B------:R-:W-:Y:S02]  /*f700*/  IMAD.U32 R14, RZ, RZ, UR26 ;  /* 0x0000001aff0e7e24 */ /* 0x000fe4000f8e00ff */
[----:B------:R-:W-:-:S07]  /*f710*/  IMAD.MOV.U32 R3, RZ, RZ, R0 ;  /* 0x000000ffff037224 */ /* 0x000fce00078e0000 */
.L_x_425:
[----:B------:R-:W0:Y:S01]  /*f720*/  S2R R5, SR_CgaCtaId ;  /* 0x0000000000057919 */ /* 0x000e220000008800 */
[----:B------:R-:W-:-:S04]  /*f730*/  MOV R4, 0x400 ;  /* 0x0000040000047802 */ /* 0x000fc80000000f00 */
[----:B0-----:R-:W-:Y:S02]  /*f740*/  LEA R10, R5, R4, 0x18 ;  /* 0x00000004050a7211 */ /* 0x001fe400078ec0ff */
[----:B------:R-:W-:Y:S01]  /*f750*/  SHF.L.U32 R4, R2, 0x1f, RZ ;  /* 0x0000001f02047819 */ /* 0x000fe200000006ff */
[----:B------:R-:W0:Y:S02]  /*f760*/  @!P3 LDC R5, c[0x0][0x500] ;  /* 0x00014000ff05bb82 */ /* 0x000e240000000800 */
[----:B------:R-:W-:-:S04]  /*f770*/  IMAD R13, R3, 0x8, R10 ;  /* 0x00000008030d7824 */ /* 0x000fc800078e020a */
[----:B------:R-:W1:Y:S02]  /*f780*/  SYNCS.PHASECHK.TRANS64.TRYWAIT P1, [R13+URZ+0x20], R4 ;  /* 0x000020040d0075a7 */ /* 0x000e64000802017f */
[----:B-1----:R-:W-:Y:S05]  /*f790*/  @!P1 BRA `(.L_x_422) ;  /* 0x0000000c00909947 */ /* 0x002fea0003800000 */
.L_x_442:
[----:B------:R-:W-:Y:S01]  /*f7a0*/  UPRMT UR7, UR21, 0x9910, URZ ;  /* 0x0000991015077896 */ /* 0x000fe2000800003f */
[----:B0-----:R0:W-:Y:S03]  /*f7b0*/  @!P3 SYNCS.ARRIVE.TRANS64 RZ, [R13+URZ], R5 ;  /* 0x000000050dffb9a7 */ /* 0x0011e6000800003f */
[----:B------:R-:W-:-:S06]  /*f7c0*/  UISETP.NE.AND UP0, UPT, UR7, 0x2, UPT ;  /* 0x000000020700788c */ /* 0x000fcc000bf05270 */
[----:B------:R-:W-:-:S13]  /*f7d0*/  PLOP3.LUT P1, PT, PT, PT, UP0, 0x80, 0x0 ;  /* 0x000000000000781c */ /* 0x000fda0003f2f008 */
[----:B0-----:R-:W-:Y:S05]  /*f7e0*/  @P1 BRA `(.L_x_423) ;  /* 0x0000000000041947 */ /* 0x001fea0003800000 */
[----:B------:R-:W-:Y:S01]  /*f7f0*/  BPT.TRAP 0x1 ;  /* 0x000000040000795c */ /* 0x000fe20000300000 */
.L_x_423:
[----:B------:R-:W-:Y:S05]  /*f800*/  @P0 BRA `(.L_x_424) ;  /* 0x0000000000040947 */ /* 0x000fea0003800000 */
[----:B------:R-:W-:Y:S01]  /*f810*/  BPT.TRAP 0x1 ;  /* 0x000000040000795c */ /* 0x000fe20000300000 */
.L_x_424:
[--C-:B-1----:R-:W-:Y:S01]  /*f820*/  IMAD R4, R3, 0x8000, R10.reuse ;  /* 0x0000800003047824 */ /* 0x102fe200078e020a */
[----:B------:R-:W-:Y:S01]  /*f830*/  R2UR UR9, R13 ;  /* 0x000000000d0972ca */ /* 0x000fe200000e0000 */
[----:B------:R-:W-:Y:S01]  /*f840*/  IMAD R10, R3, 0x6000, R10 ;  /* 0x00006000030a7824 */ /* 0x000fe200078e020a */
[----:B------:R-:W-:Y:S01]  /*f850*/  UIADD3 UR14, UP0, UR24, 0xf0, URZ ;  /* 0x000000f0180e7890 */ /* 0x000fe2000ff1e03f */
[----:B------:R-:W-:Y:S01]  /*f860*/  R2UR UR11, R7 ;  /* 0x00000000070b72ca */ /* 0x000fe200000e0000 */
[----:B------:R-:W-:Y:S01]  /*f870*/  UIADD3 UR28, UP1, UR24, 0x1f0, URZ ;  /* 0x000001f0181c7890 */ /* 0x000fe2000ff3e03f */
[----:B------:R-:W-:Y:S01]  /*f880*/  R2UR UR7, R4 ;  /* 0x00000000040772ca */ /* 0x000fe200000e0000 */
[----:B------:R-:W-:Y:S01]  /*f890*/  UIADD3.X UR15, URZ, UR25, URZ, UP0, !UPT ;  /* 0x000000193f0f7290 */ /* 0x000fe200087fe43f */
[----:B------:R-:W-:Y:S01]  /*f8a0*/  R2UR UR8, R10 ;  /* 0x000000000a0872ca */ /* 0x000fe200000e0000 */
[----:B------:R-:W-:Y:S01]  /*f8b0*/  VIADD R3, R3, 0x1 ;  /* 0x0000000103037836 */ /* 0x000fe20000000000 */
[----:B------:R-:W-:Y:S01]  /*f8c0*/  R2UR UR10, R12 ;  /* 0x000000000c0a72ca */ /* 0x000fe200000e0000 */
[----:B------:R-:W-:Y:S01]  /*f8d0*/  UIADD3.X UR29, URZ, UR25, URZ, UP1, !UPT ;  /* 0x000000193f1d7290 */ /* 0x000fe20008ffe43f */
[----:B------:R-:W-:Y:S01]  /*f8e0*/  R2UR UR12, R11 ;  /* 0x000000000b0c72ca */ /* 0x000fe200000e0000 */
[----:B------:R-:W-:Y:S01]  /*f8f0*/  UMOV UR16, 0x0 ;  /* 0x0000000000107882 */ /* 0x000fe20000000000 */
[----:B------:R-:W-:Y:S01]  /*f900*/  IADD3 R14, R14, -0x1, RZ ;  /* 0xffffffff0e0e7810 */ /* 0x000fe20007ffe0ff */
[----:B------:R-:W-:Y:S01]  /*f910*/  UMOV UR17, 0x10000000 ;  /* 0x1000000000117882 */ /* 0x000fe20000000000 */
[----:B------:R-:W-:Y:S01]  /*f920*/  R2UR UR20, R6 ;  /* 0x00000000061472ca */ /* 0x000fe200000e0000 */
[----:B------:R-:W-:Y:S01]  /*f930*/  VIADD R12, R12, 0x40 ;  /* 0x000000400c0c7836 */ /* 0x000fe20000000000 */
[----:B------:R-:W-:Y:S01]  /*f940*/  ISETP.GT.AND P2, PT, R14, 0x1, PT ;  /* 0x000000010e00780c */ /* 0x000fe20003f44270 */
[----:B------:R-:W-:Y:S01]  /*f950*/  UIADD3 UR7, UR7, 0x100, URZ ;  /* 0x0000010007077890 */ /* 0x000fe2000fffe03f */
[----:B------:R-:W-:Y:S01]  /*f960*/  ISETP.NE.AND P1, PT, R3, 0x4, PT ;  /* 0x000000040300780c */ /* 0x000fe20003f25270 */
[----:B------:R-:W-:-:S03]  /*f970*/  UIADD3 UR18, UR8, 0x20100, URZ ;  /* 0x0002010008127890 */ /* 0x000fc6000fffe03f */
[----:B------:R-:W-:Y:S02]  /*f980*/  SEL R5, RZ, 0x1, P1 ;  /* 0x00000001ff057807 */ /* 0x000fe40000800000 */
[----:B------:R-:W-:Y:S01]  /*f990*/  UMOV UR8, UR7 ;  /* 0x0000000700087c82 */ /* 0x000fe20008000000 */
[----:B------:R-:W-:Y:S01]  /*f9a0*/  SEL R3, R3, RZ, P1 ;  /* 0x000000ff03037207 */ /* 0x000fe20000800000 */
[----:B------:R0:W-:Y:S01]  /*f9b0*/  UTMALDG.3D [UR8], [UR14], desc[UR16] ;  /* 0x000010080e0075b4 */ /* 0x0001e20008011000 */
[----:B------:R-:W-:Y:S01]  /*f9c0*/  LOP3.LUT R2, R2, R5, RZ, 0x3c, !PT ;  /* 0x0000000502027212 */ /* 0x000fe200078e3cff */
[----:B0-----:R-:W-:Y:S01]  /*f9d0*/  UMOV UR8, UR18 ;  /* 0x0000001200087c82 */ /* 0x001fe20008000000 */
[----:B------:R-:W-:Y:S02]  /*f9e0*/  UMOV UR11, UR20 ;  /* 0x00000014000b7c82 */ /* 0x000fe40008000000 */
[----:B------:R0:W-:Y:S02]  /*f9f0*/  UTMALDG.3D [UR8], [UR28], desc[UR16] ;  /* 0x000010081c0075b4 */ /* 0x0001e40008011000 */
[----:B0-----:R-:W-:Y:S05]  /*fa00*/  @P2 BRA `(.L_x_425) ;  /* 0xfffffffc00442947 */ /* 0x001fea000383ffff */
.L_x_421:
[----:B------:R-:W-:Y:S05]  /*fa10*/  BSYNC B1 ;  /* 0x0000000000017941 */ /* 0x000fea0003800000 */
.L_x_420:
[----:B------:R-:W-:Y:S01]  /*fa20*/  LOP3.LUT P4, RZ, R9, 0xff, RZ, 0xc0, !PT ;  /* 0x000000ff09ff7812 */ /* 0x000fe2000788c0ff */
[----:B------:R-:W-:Y:S01]  /*fa30*/  VIADD R0, R0, UR19 ;  /* 0x0000001300007c36 */ /* 0x000fe20008000000 */
[----:B------:R-:W-:Y:S01]  /*fa40*/  ULDC.64 UR8, c[0x0][0x650] ;  /* 0x0001940000087ab9 */ /* 0x000fe20000000a00 */
[----:B------:R-:W-:Y:S01]  /*fa50*/  IMAD.U32 R5, RZ, RZ, UR19 ;  /* 0x00000013ff057e24 */ /* 0x000fe2000f8e00ff */
[----:B------:R-:W-:Y:S01]  /*fa60*/  BSSY B1, `(.L_x_426) ;  /* 0x0000070000017945 */ /* 0x000fe20003800000 */
[----:B------:R-:W-:Y:S01]  /*fa70*/  IMAD.MOV.U32 R11, RZ, RZ, -0x1 ;  /* 0xffffffffff0b7424 */ /* 0x000fe200078e00ff */
[----:B------:R-:W-:Y:S02]  /*fa80*/  ISETP.GT.U32.AND P1, PT, R0, 0x3, PT ;  /* 0x000000030000780c */ /* 0x000fe40003f24070 */
[----:B------:R-:W-:Y:S02]  /*fa90*/  SHF.R.U32.HI R2, RZ, 0x2, R0 ;  /* 0x00000002ff027819 */ /* 0x000fe40000011600 */
[----:B------:R-:W-:-:S02]  /*faa0*/  ISETP.LT.U32.AND P1, PT, R5, 0x4, P1 ;  /* 0x000000040500780c */ /* 0x000fc40000f21070 */
[----:B------:R-:W-:Y:S01]  /*fab0*/  LOP3.LUT R2, R2, 0x1, RZ, 0xc0, !PT ;  /* 0x0000000102027812 */ /* 0x000fe200078ec0ff */
[----:B------:R-:W0:Y:S01]  /*fac0*/  @P4 S2R R4, SR_CgaCtaId ;  /* 0x0000000000044919 */ /* 0x000e220000008800 */
[----:B------:R-:W-:Y:S02]  /*fad0*/  @P4 MOV R3, 0x400 ;  /* 0x0000040000034802 */ /* 0x000fe40000000f00 */
[----:B------:R-:W-:Y:S01]  /*fae0*/  ISETP.NE.U32.AND P2, PT, R2, 0x1, PT ;  /* 0x000000010200780c */ /* 0x000fe20003f45070 */
[----:B------:R-:W-:Y:S01]  /*faf0*/  IMAD.U32 R2, RZ, RZ, UR19 ;  /* 0x00000013ff027e24 */ /* 0x000fe2000f8e00ff */
[----:B------:R-:W-:Y:S02]  /*fb00*/  LOP3.LUT R0, R0, 0x3, RZ, 0xc0, !PT ;  /* 0x0000000300007812 */ /* 0x000fe400078ec0ff */
[----:B------:R-:W-:Y:S02]  /*fb10*/  PRMT R9, RZ, 0x7610, R9 ;  /* 0x00007610ff097816 */ /* 0x000fe40000000009 */
[----:B------:R-:W-:-:S04]  /*fb20*/  ISETP.GT.U32.AND P2, PT, R2, 0x3, !P2 ;  /* 0x000000030200780c */ /* 0x000fc80005744070 */
[----:B------:R-:W-:Y:S02]  /*fb30*/  SEL R2, RZ, 0x1, !P2 ;  /* 0x00000001ff027807 */ /* 0x000fe40005000000 */
[----:B0-----:R-:W-:Y:S01]  /*fb40*/  @P4 LEA R3, R4, R3, 0x18 ;  /* 0x0000000304034211 */ /* 0x001fe200078ec0ff */
[----:B------:R-:W-:-:S03]  /*fb50*/  IMAD.MOV.U32 R4, RZ, RZ, -0x1 ;  /* 0xffffffffff047424 */ /* 0x000fc600078e00ff */
[----:B------:R0:W-:Y:S01]  /*fb60*/  @P4 SYNCS.ARRIVE.TRANS64.A1T0 RZ, [R3+URZ+0x58], RZ ;  /* 0x000058ff03ff49a7 */ /* 0x0001e2000810003f */
[----:B------:R-:W-:-:S04]  /*fb70*/  IADD3 R16, P4, R16, UR22, RZ ;  /* 0x0000001610107c10 */ /* 0x000fc8000ff9e0ff */
[----:B------:R-:W-:Y:S02]  /*fb80*/  IADD3.X R17, R17, UR13, RZ, P4, !PT ;  /* 0x0000000d11117c10 */ /* 0x000fe4000a7fe4ff */
[----:B------:R-:W-:Y:S02]  /*fb90*/  ISETP.GE.U32.AND P4, PT, R16, UR8, PT ;  /* 0x0000000810007c0c */ /* 0x000fe4000bf86070 */
[----:B0-----:R-:W-:Y:S02]  /*fba0*/  SEL R3, RZ, 0x1, !P1 ;  /* 0x00000001ff037807 */ /* 0x001fe40004800000 */
[----:B------:R-:W-:Y:S02]  /*fbb0*/  ISETP.GE.U32.AND.EX P1, PT, R17, UR9, PT, P4 ;  /* 0x0000000911007c0c */ /* 0x000fe4000bf26140 */
[----:B------:R-:W-:Y:S02]  /*fbc0*/  LOP3.LUT R8, R2, R8, R3, 0x96, !PT ;  /* 0x0000000802087212 */ /* 0x000fe400078e9603 */
[----:B------:R-:W-:-:S02]  /*fbd0*/  MOV R3, 0xffffffff ;  /* 0xffffffff00037802 */ /* 0x000fc40000000f00 */
[----:B------:R-:W-:-:S07]  /*fbe0*/  PRMT R2, RZ, 0x7610, R2 ;  /* 0x00007610ff027816 */ /* 0x000fce0000000002 */
[----:B------:R-:W-:Y:S05]  /*fbf0*/  @P1 BRA `(.L_x_427) ;  /* 0x0000000400581947 */ /* 0x000fea0003800000 */
[----:B------:R-:W-:Y:S01]  /*fc00*/  ULDC.64 UR8, c[0x0][0x628] ;  /* 0x00018a0000087ab9 */ /* 0x000fe20000000a00 */
[----:B------:R-:W0:Y:S01]  /*fc10*/  S2R R12, SR_CTAID.X ;  /* 0x00000000000c7919 */ /* 0x000e220000002500 */
[----:B------:R-:W-:Y:S01]  /*fc20*/  ISETP.NE.U32.AND P1, PT, RZ, UR8, PT ;  /* 0x00000008ff007c0c */ /* 0x000fe2000bf25070 */
[----:B------:R-:W-:Y:S01]  /*fc30*/  ULDC UR10, c[0x0][0x630] ;  /* 0x00018c00000a7ab9 */ /* 0x000fe20000000800 */
[----:B------:R-:W-:Y:S01]  /*fc40*/  IMAD.MOV.U32 R2, RZ, RZ, R16 ;  /* 0x000000ffff027224 */ /* 0x000fe200078e0010 */
[----:B------:R-:W1:Y:S01]  /*fc50*/  S2R R10, SR_CTAID.Y ;  /* 0x00000000000a7919 */ /* 0x000e620000002600 */
[----:B------:R-:W-:Y:S01]  /*fc60*/  ISETP.NE.AND.EX P1, PT, RZ, UR9, PT, P1 ;  /* 0x00000009ff007c0c */ /* 0x000fe2000bf25310 */
[----:B------:R-:W-:-:S12]  /*fc70*/  IMAD.MOV.U32 R3, RZ, RZ, R17 ;  /* 0x000000ffff037224 */ /* 0x000fd800078e0011 */
[----:B------:R-:W-:Y:S05]  /*fc80*/  @!P1 BRA `(.L_x_428) ;  /* 0x0000000000289947 */ /* 0x000fea0003800000 */
[----:B------:R-:W-:Y:S02]  /*fc90*/  ULDC UR7, c[0x0][0x634] ;  /* 0x00018d0000077ab9 */ /* 0x000fe40000000800 */
[----:B------:R-:W-:-:S04]  /*fca0*/  IADD3 R7, P1, R16, UR7, RZ ;  /* 0x0000000710077c10 */ /* 0x000fc8000ff3e0ff */
[----:B------:R-:W-:-:S05]  /*fcb0*/  IADD3.X R11, RZ, R17, RZ, P1, !PT ;  /* 0x00000011ff0b7210 */ /* 0x000fca0000ffe4ff */
[----:B------:R-:W-:-:S04]  /*fcc0*/  IMAD.WIDE.U32 R4, R11, UR8, RZ ;  /* 0x000000080b047c25 */ /* 0x000fc8000f8e00ff */
[----:B------:R-:W-:-:S04]  /*fcd0*/  IMAD.WIDE.U32 R4, P1, R7, UR9, R4 ;  /* 0x0000000907047c25 */ /* 0x000fc8000f820004 */
[----:B------:R-:W-:-:S04]  /*fce0*/  IMAD.WIDE.U32 R6, R7, UR8, RZ ;  /* 0x0000000807067c25 */ /* 0x000fc8000f8e00ff */
[----:B------:R-:W-:Y:S01]  /*fcf0*/  IMAD.X R3, RZ, RZ, RZ, P1 ;  /* 0x000000ffff037224 */ /* 0x000fe200008e06ff */
[----:B------:R-:W-:Y:S01]  /*fd00*/  IADD3 RZ, P1, R7, R4, RZ ;  /* 0x0000000407ff7210 */ /* 0x000fe20007f3e0ff */
[----:B------:R-:W-:-:S04]  /*fd10*/  IMAD.MOV.U32 R2, RZ, RZ, R5 ;  /* 0x000000ffff027224 */ /* 0x000fc800078e0005 */
[----:B------:R-:W-:-:S08]  /*fd20*/  IMAD.WIDE.U32.X R2, R11, UR9, R2, P1 ;  /* 0x000000090b027c25 */ /* 0x000fd000088e0402 */
.L_x_428:
[--C-:B------:R-:W-:Y:S01]  /*fd30*/  SHF.R.U64 R11, R2, UR10, R3.reuse ;  /* 0x0000000a020b7c19 */ /* 0x100fe20008001203 */
[----:B------:R-:W-:Y:S01]  /*fd40*/  ULDC.64 UR8, c[0x0][0x620] ;  /* 0x0001880000087ab9 */ /* 0x000fe20000000a00 */
[----:B------:R-:W-:Y:S01]  /*fd50*/  SHF.R.U32.HI R2, RZ, UR10, R3 ;  /* 0x0000000aff027c19 */ /* 0x000fe20008011603 */
[----:B------:R-:W-:Y:S01]  /*fd60*/  ULDC UR7, c[0x0][0x150] ;  /* 0x0000540000077ab9 */ /* 0x000fe20000000800 */
[----:B------:R-:W-:Y:S01]  /*fd70*/  IADD3 R5, P1, RZ, -R11, RZ ;  /* 0x8000000bff057210 */ /* 0x000fe20007f3e0ff */
[----:B------:R-:W2:Y:S01]  /*fd80*/  LDC R7, c[0x0][0x144] ;  /* 0x00005100ff077b82 */ /* 0x000ea20000000800 */
[----:B------:R-:W-:Y:S01]  /*fd90*/  ULDC.64 UR10, c[0x0][0x640] ;  /* 0x00019000000a7ab9 */ /* 0x000fe20000000a00 */
[----:B------:R-:W-:Y:S02]  /*fda0*/  UISETP.NE.AND UP0, UPT, UR45, URZ, UPT ;  /* 0x0000003f2d00728c */ /* 0x000fe4000bf05270 */
[----:B------:R-:W-:Y:S01]  /*fdb0*/  IMAD.X R2, RZ, RZ, ~R2, P1 ;  /* 0x000000ffff027224 */ /* 0x000fe200008e0e02 */
[----:B------:R-:W-:-:S03]  /*fdc0*/  ISETP.NE.U32.AND P1, PT, RZ, UR10, PT ;  /* 0x0000000aff007c0c */ /* 0x000fc6000bf25070 */
[----:B------:R-:W-:Y:S01]  /*fdd0*/  IMAD R4, R2, UR8, RZ ;  /* 0x0000000802047c24 */ /* 0x000fe2000f8e02ff */
[----:B------:R-:W3:Y:S01]  /*fde0*/  LDC R15, c[0x0][0x148] ;  /* 0x00005200ff0f7b82 */ /* 0x000ee20000000800 */
[C---:B------:R-:W-:Y:S01]  /*fdf0*/  IMAD.WIDE.U32 R2, R5.reuse, UR8, R16 ;  /* 0x0000000805027c25 */ /* 0x040fe2000f8e0010 */
[----:B------:R-:W-:Y:S01]  /*fe00*/  ULDC UR8, c[0x0][0x154] ;  /* 0x0000550000087ab9 */ /* 0x000fe20000000800 */
[----:B------:R-:W-:Y:S02]  /*fe10*/  ISETP.NE.AND.EX P1, PT, RZ, UR11, PT, P1 ;  /* 0x0000000bff007c0c */ /* 0x000fe4000bf25310 */
[----:B------:R-:W-:Y:S01]  /*fe20*/  IMAD R5, R5, UR9, R4 ;  /* 0x0000000905057c24 */ /* 0x000fe2000f8e0204 */
[----:B0-----:R-:W-:Y:S01]  /*fe30*/  I2FP.F32.U32 R4, R12 ;  /* 0x0000000c00047245 */ /* 0x001fe20000201000 */
[----:B------:R-:W-:Y:S01]  /*fe40*/  ULDC UR9, c[0x0][0x608] ;  /* 0x0001820000097ab9 */ /* 0x000fe20000000800 */
[----:B------:R-:W-:Y:S01]  /*fe50*/  PLOP3.LUT P2, PT, PT, PT, UP0, 0x80, 0x0 ;  /* 0x000000000000781c */ /* 0x000fe20003f4f008 */
[----:B------:R-:W-:-:S02]  /*fe60*/  IMAD.IADD R3, R3, 0x1, R5 ;  /* 0x0000000103037824 */ /* 0x000fc400078e0205 */
[----:B------:R-:W-:Y:S01]  /*fe70*/  FMUL R4, R4, UR7 ;  /* 0x0000000704047c20 */ /* 0x000fe20008400000 */
[----:B------:R-:W-:Y:S02]  /*fe80*/  ULDC UR7, c[0x0][0x618] ;  /* 0x0001860000077ab9 */ /* 0x000fe40000000800 */
[--C-:B------:R-:W-:Y:S02]  /*fe90*/  SHF.R.U64 R13, R2, UR7, R3.reuse ;  /* 0x00000007020d7c19 */ /* 0x100fe40008001203 */
[----:B-1----:R-:W-:Y:S01]  /*fea0*/  I2FP.F32.U32 R2, R10 ;  /* 0x0000000a00027245 */ /* 0x002fe20000201000 */
[----:B------:R-:W0:Y:S04]  /*feb0*/  F2I.U32.TRUNC.NTZ R4, R4 ;  /* 0x0000000400047305 */ /* 0x000e28000020f000 */
[----:B------:R-:W-:Y:S01]  /*fec0*/  FMUL R5, R2, UR8 ;  /* 0x0000000802057c20 */ /* 0x000fe20008400000 */
[----:B------:R-:W-:Y:S01]  /*fed0*/  SHF.R.U32.HI R2, RZ, UR7, R3 ;  /* 0x00000007ff027c19 */ /* 0x000fe20008011603 */
[----:B------:R-:W-:-:S02]  /*fee0*/  ULDC UR7, c[0x0][0x658] ;  /* 0x0001960000077ab9 */ /* 0x000fc40000000800 */
[----:B------:R1:W4:Y:S01]  /*fef0*/  F2I.U32.TRUNC.NTZ R20, R5 ;  /* 0x0000000500147305 */ /* 0x000322000020f000 */
[--C-:B------:R-:W-:Y:S02]  /*ff00*/  SHF.R.U64 R18, R13, UR9, R2.reuse ;  /* 0x000000090d127c19 */ /* 0x100fe40008001202 */
[----:B------:R-:W-:Y:S02]  /*ff10*/  SHF.R.U32.HI R3, RZ, UR9, R2 ;  /* 0x00000009ff037c19 */ /* 0x000fe40008011602 */
[----:B0-----:R-:W-:Y:S02]  /*ff20*/  IADD3 R4, -R4, RZ, RZ ;  /* 0x000000ff04047210 */ /* 0x001fe40007ffe1ff */
[--C-:B------:R-:W-:Y:S02]  /*ff30*/  SHF.R.U64 R14, R18, UR7, R3.reuse ;  /* 0x00000007120e7c19 */ /* 0x100fe40008001203 */
[----:B------:R-:W-:Y:S01]  /*ff40*/  SHF.R.U32.HI R3, RZ, UR7, R3 ;  /* 0x00000007ff037c19 */ /* 0x000fe20008011603 */
[----:B--2---:R-:W-:-:S02]  /*ff50*/  IMAD R12, R7, R4, R12 ;  /* 0x00000004070c7224 */ /* 0x004fc400078e020c */
[----:B------:R-:W-:Y:S01]  /*ff60*/  IMAD.MOV.U32 R2, RZ, RZ, R14 ;  /* 0x000000ffff027224 */ /* 0x000fe200078e000e */
[----:B-1--4-:R-:W-:Y:S06]  /*ff70*/  @!P1 BRA `(.L_x_429) ;  /* 0x0000000000289947 */ /* 0x012fec0003800000 */
[----:B------:R-:W-:Y:S02]  /*ff80*/  ULDC UR7, c[0x0][0x64c] ;  /* 0x0001930000077ab9 */ /* 0x000fe40000000800 */
[----:B------:R-:W-:-:S05]  /*ff90*/  IADD3 R7, P1, R14, UR7, RZ ;  /* 0x000000070e077c10 */ /* 0x000fca000ff3e0ff */
[----:B------:R-:W-:-:S04]  /*ffa0*/  IMAD.X R19, RZ, RZ, R3, P1 ;  /* 0x000000ffff137224 */ /* 0x000fc800008e0603 */
[----:B------:R-:W-:-:S04]  /*ffb0*/  IMAD.WIDE.U32 R4, R19, UR10, RZ ;  /* 0x0000000a13047c25 */ /* 0x000fc8000f8e00ff */
[----:B------:R-:W-:-:S04]  /*ffc0*/  IMAD.WIDE.U32 R4, P1, R7, UR11, R4 ;  /* 0x0000000b07047c25 */ /* 0x000fc8000f820004 */
[----:B------:R-:W-:-:S04]  /*ffd0*/  IMAD.WIDE.U32 R6, R7, UR10, RZ ;  /* 0x0000000a07067c25 */ /* 0x000fc8000f8e00ff */
[----:B------:R-:W-:Y:S01]  /*ffe0*/  IMAD.X R3, RZ, RZ, RZ, P1 ;  /* 0x000000ffff037224 */ /* 0x000fe200008e06ff */
[----:B------:R-:W-:Y:S01]  /*fff0*/  IADD3 RZ, P1, R7, R4, RZ ;  /* 0x0000000407ff7210 */ /* 0x000fe20007f3e0ff */
[----:B------:R-:W-:-:S04]  /*10000*/  IMAD.MOV.U32 R2, RZ, RZ, R5 ;  /* 0x000000ffff027224 */ /* 0x000fc800078e0005 */
[----:B------:R-:W-:-:S08]  /*10010*/  IMAD.WIDE.U32.X R2, R19, UR11, R2, P1 ;  /* 0x0000000b13027c25 */ /* 0x000fd000088e0402 */
.L_x_429:
[----:B------:R-:W-:Y:S01]  /*10020*/  ULDC UR7, c[0x0][0x648] ;  /* 0x0001920000077ab9 */ /* 0x000fe20000000800 */
[----:B------:R-:W-:Y:S01]  /*10030*/  IADD3 R20, -R20, RZ, RZ ;  /* 0x000000ff14147210 */ /* 0x000fe20007ffe1ff */
[----:B------:R-:W-:Y:S01]  /*10040*/  UISETP.NE.AND UP0, UPT, UR45, URZ, UPT ;  /* 0x0000003f2d00728c */ /* 0x000fe2000bf05270 */
[----:B------:R-:W-:Y:S01]  /*10050*/  SHF.R.U64 R3, R2, UR7, R3 ;  /* 0x0000000702037c19 */ /* 0x000fe20008001203 */
[----:B------:R-:W-:Y:S01]  /*10060*/  ULDC UR7, c[0x0][0x638] ;  /* 0x00018e0000077ab9 */ /* 0x000fe20000000800 */
[----:B------:R-:W-:Y:S01]  /*10070*/  LOP3.LUT R2, R18, UR6, RZ, 0xc0, !PT ;  /* 0x0000000612027c12 */ /* 0x000fe2000f8ec0ff */
[----:B---3--:R-:W-:Y:S01]  /*10080*/  @P2 IMAD R12, R15, R20, R10 ;  /* 0x000000140f0c2224 */ /* 0x008fe200078e020a */
[----:B------:R-:W-:Y:S01]  /*10090*/  LOP3.LUT R13, R13, UR4, RZ, 0xc0, !PT ;  /* 0x000000040d0d7c12 */ /* 0x000fe2000f8ec0ff */
[----:B------:R-:W-:Y:S01]  /*100a0*/  IMAD.MOV R5, RZ, RZ, -R3 ;  /* 0x000000ffff057224 */ /* 0x000fe200078e0a03 */
[----:B------:R-:W-:Y:S01]  /*100b0*/  ULDC UR8, c[0x0][0x610] ;  /* 0x0001840000087ab9 */ /* 0x000fe20000000800 */
[----:B------:R-:W-:Y:S01]  /*100c0*/  IMAD R3, R3, UR5, R2 ;  /* 0x0000000503037c24 */ /* 0x000fe2000f8e0202 */
[----:B------:R-:W-:Y:S01]  /*100d0*/  PLOP3.LUT P1, PT, PT, PT, UP0, 0x40, 0x0 ;  /* 0x000000000000781c */ /* 0x000fe20003f2e808 */
[----:B------:R-:W-:Y:S01]  /*100e0*/  IMAD R14, R5, UR7, R14 ;  /* 0x00000007050e7c24 */ /* 0x000fe2000f8e020e */
[----:B------:R-:W-:Y:S01]  /*100f0*/  ULDC UR7, c[0x0][0x600] ;  /* 0x0001800000077ab9 */ /* 0x000fe20000000800 */
[----:B------:R-:W-:Y:S01]  /*10100*/  IMAD R3, R3, UR8, R12 ;  /* 0x0000000803037c24 */ /* 0x000fe2000f8e020c */
[----:B------:R-:W-:Y:S01]  /*10110*/  PLOP3.LUT P2, PT, PT, PT, UP0, 0x40, 0x0 ;  /* 0x000000000000781c */ /* 0x000fe20003f4e808 */
[----:B------:R-:W-:-:S02]  /*10120*/  IMAD R14, R14, UR7, R13 ;  /* 0x000000070e0e7c24 */ /* 0x000fc4000f8e020d */
[----:B------:R-:W-:-:S03]  /*10130*/  IMAD.MOV.U32 R2, RZ, RZ, 0x1 ;  /* 0x00000001ff027424 */ /* 0x000fc600078e00ff */
[----:B------:R-:W-:Y:S02]  /*10140*/  SEL R4, R14, R3, P1 ;  /* 0x000000030e047207 */ /* 0x000fe40000800000 */
[----:B------:R-:W-:-:S07]  /*10150*/  SEL R3, R3, R14, P2 ;  /* 0x0000000e03037207 */ /* 0x000fce0001000000 */
.L_x_427:
[----:B------:R-:W-:Y:S05]  /*10160*/  BSYNC B1 ;  /* 0x0000000000017941 */ /* 0x000fea0003800000 */
.L_x_426:
[----:B------:R-:W-:-:S13]  /*10170*/  LOP3.LUT P1, RZ, R2, 0xff, RZ, 0xc0, !PT ;  /* 0x000000ff02ff7812 */ /* 0x000fda000782c0ff */
[----:B------:R-:W-:Y:S05]  /*10180*/  @P1 BRA `(.L_x_430) ;  /* 0xfffffff400301947 */ /* 0x000fea000383ffff */
[----:B------:R-:W-:Y:S05]  /*10190*/  BSYNC B0 ;  /* 0x0000000000007941 */ /* 0x000fea0003800000 */
.L_x_418:
[----:B------:R-:W-:-:S03]  /*101a0*/  UMOV UR7, 0xffffffff ;  /* 0xffffffff00077882 */ /* 0x000fc60000000000 */
[----:B------:R-:W-:Y:S05]  /*101b0*/  BRA.DIV UR7, `(.L_x_431) ;  /* 0x00000006071c7947 */ /* 0x000fea000b800000 */
[----:B------:R-:W-:-:S13]  /*101c0*/  ELECT P6, URZ, PT ;  /* 0x00000000003f782f */ /* 0x000fda00038c0000 */
.L_x_445:
[----:B------:R-:W-:Y:S04]  /*101d0*/  BSSY B0, `(.L_x_432) ;  /* 0x000002c000007945 */ /* 0x000fe80003800000 */
[----:B------:R-:W-:Y:S05]  /*101e0*/  @!P6 BRA `(.L_x_433) ;  /* 0x0000000000a8e947 */ /* 0x000fea0003800000 */
[----:B------:R-:W-:-:S04]  /*101f0*/  ULOP3.LUT UR7, UR40, 0x2, URZ, 0xfc, !UPT ;  /* 0x0000000228077892 */ /* 0x000fc8000f8efc3f */
[----:B------:R-:W-:-:S06]  /*10200*/  UISETP.NE.AND UP0, UPT, UR7, 0x3, UPT ;  /* 0x000000030700788c */ /* 0x000fcc000bf05270 */
[----:B------:R-:W-:-:S13]  /*10210*/  PLOP3.LUT P0, PT, PT, PT, UP0, 0x80, 0x0 ;  /* 0x000000000000781c */ /* 0x000fda0003f0f008 */
[----:B------:R-:W-:Y:S05]  /*10220*/  @!P0 BRA `(.L_x_434) ;  /* 0x0000000000048947 */ /* 0x000fea0003800000 */
[----:B------:R-:W-:Y:S01]  /*10230*/  BPT.TRAP 0x1 ;  /* 0x000000040000795c */ /* 0x000fe20000300000 */
.L_x_434:
[----:B------:R-:W0:Y:S01]  /*10240*/  S2R R3, SR_CgaCtaId ;  /* 0x0000000000037919 */ /* 0x000e220000008800 */
[----:B------:R-:W-:-:S04]  /*10250*/  MOV R2, 0x400 ;  /* 0x0000040000027802 */ /* 0x000fc80000000f00 */
[----:B0-----:R-:W-:Y:S02]  /*10260*/  LEA R3, R3, R2, 0x18 ;  /* 0x0000000203037211 */ /* 0x001fe400078ec0ff */
[----:B------:R-:W-:-:S03]  /*10270*/  SHF.L.U32 R2, R8, 0x1f, RZ ;  /* 0x0000001f08027819 */ /* 0x000fc600000006ff */
[----:B------:R-:W-:-:S04]  /*10280*/  VIADD R3, R3, 0x20 ;  /* 0x0000002003037836 */ /* 0x000fc80000000000 */
[C---:B------:R-:W-:Y:S01]  /*10290*/  IMAD R7, R0.reuse, 0x8, R3 ;  /* 0x0000000800077824 */ /* 0x040fe200078e0203 */
[----:B------:R-:W-:-:S03]  /*102a0*/  IADD3 R0, R0, 0x1, RZ ;  /* 0x0000000100007810 */ /* 0x000fc60007ffe0ff */
[----:B------:R-:W0:Y:S01]  /*102b0*/  SYNCS.PHASECHK.TRANS64.TRYWAIT P0, [R7+URZ], R2 ;  /* 0x00000002070075a7 */ /* 0x000e22000800017f */
[----:B------:R-:W-:-:S04]  /*102c0*/  ISETP.NE.AND P1, PT, R0, 0x4, PT ;  /* 0x000000040000780c */ /* 0x000fc80003f25270 */
[----:B------:R-:W-:Y:S02]  /*102d0*/  SEL R5, RZ, 0x1, P1 ;  /* 0x00000001ff057807 */ /* 0x000fe40000800000 */
[----:B------:R-:W-:Y:S02]  /*102e0*/  SEL R0, R0, RZ, P1 ;  /* 0x000000ff00007207 */ /* 0x000fe40000800000 */
[----:B------:R-:W-:-:S03]  /*102f0*/  LOP3.LUT R5, R8, R5, RZ, 0x3c, !PT ;  /* 0x0000000508057212 */ /* 0x000fc600078e3cff */
[----:B------:R-:W-:Y:S01]  /*10300*/  IMAD R9, R0, 0x8, R3 ;  /* 0x0000000800097824 */ /* 0x000fe200078e0203 */
[----:B------:R-:W-:Y:S01]  /*10310*/  SHF.L.U32 R4, R5, 0x1f, RZ ;  /* 0x0000001f05047819 */ /* 0x000fe200000006ff */
[----:B0-----:R-:W-:Y:S06]  /*10320*/  @!P0 BRA `(.L_x_435) ;  /* 0x0000000000e08947 */ /* 0x001fec0003800000 */
.L_x_446:
[----:B------:R-:W1:Y:S01]  /*10330*/  SYNCS.PHASECHK.TRANS64.TRYWAIT P0, [R9+URZ], R4 ;  /* 0x00000004090075a7 */ /* 0x000e62000800017f */
[----:B------:R-:W-:-:S05]  /*10340*/  VIADD R0, R0, 0x1 ;  /* 0x0000000100007836 */ /* 0x000fca0000000000 */
[----:B------:R-:W-:-:S04]  /*10350*/  ISETP.NE.AND P1, PT, R0, 0x4, PT ;  /* 0x000000040000780c */ /* 0x000fc80003f25270 */
[----:B0-----:R-:W-:Y:S02]  /*10360*/  SEL R2, RZ, 0x1, P1 ;  /* 0x00000001ff027807 */ /* 0x001fe40000800000 */
[----:B------:R-:W-:Y:S02]  /*10370*/  SEL R0, R0, RZ, P1 ;  /* 0x000000ff00007207 */ /* 0x000fe40000800000 */
[----:B------:R-:W-:-:S03]  /*10380*/  LOP3.LUT R7, R5, R2, RZ, 0x3c, !PT ;  /* 0x0000000205077212 */ /* 0x000fc600078e3cff */
[----:B------:R-:W-:Y:S01]  /*10390*/  IMAD R6, R0, 0x8, R3 ;  /* 0x0000000800067824 */ /* 0x000fe200078e0203 */
[----:B------:R-:W-:Y:S01]  /*103a0*/  SHF.L.U32 R5, R7, 0x1f, RZ ;  /* 0x0000001f07057819 */ /* 0x000fe200000006ff */
[----:B-1----:R-:W-:Y:S06]  /*103b0*/  @!P0 BRA `(.L_x_436) ;  /* 0x0000000000d08947 */ /* 0x002fec0003800000 */
.L_x_447:
[----:B------:R-:W1:Y:S01]  /*103c0*/  SYNCS.PHASECHK.TRANS64.TRYWAIT P0, [R6+URZ], R5 ;  /* 0x00000005060075a7 */ /* 0x000e62000800017f */
[----:B------:R-:W-:-:S05]  /*103d0*/  VIADD R0, R0, 0x1 ;  /* 0x0000000100007836 */ /* 0x000fca0000000000 */
[----:B------:R-:W-:-:S04]  /*103e0*/  ISETP.NE.AND P1, PT, R0, 0x4, PT ;  /* 0x000000040000780c */ /* 0x000fc80003f25270 */
[----:B------:R-:W-:Y:S02]  /*103f0*/  SEL R2, RZ, 0x1, P1 ;  /* 0x00000001ff027807 */ /* 0x000fe40000800000 */
[----:B------:R-:W-:Y:S02]  /*10400*/  SEL R0, R0, RZ, P1 ;  /* 0x000000ff00007207 */ /* 0x000fe40000800000 */
[----:B------:R-:W-:Y:S01]  /*10410*/  LOP3.LUT R2, R7, R2, RZ, 0x3c, !PT ;  /* 0x0000000207027212 */ /* 0x000fe200078e3cff */
[----:B-1----:R-:W-:Y:S06]  /*10420*/  @!P0 BRA `(.L_x_437) ;  /* 0x0000000000c88947 */ /* 0x002fec0003800000 */
.L_x_448:
[----:B------:R-:W-:Y:S02]  /*10430*/  LEA R3, R0, R3, 0x3 ;  /* 0x0000000300037211 */ /* 0x000fe400078e18ff */
[----:B------:R-:W-:-:S07]  /*10440*/  SHF.L.U32 R0, R2, 0x1f, RZ ;  /* 0x0000001f02007819 */ /* 0x000fce00000006ff */
.L_x_438:
[----:B--2---:R2:W3:Y:S02]  /*10450*/  SYNCS.PHASECHK.TRANS64.TRYWAIT P0, [R3+URZ], R0 ;  /* 0x00000000030075a7 */ /* 0x0044e4000800017f */
[----:B---3--:R-:W-:Y:S05]  /*10460*/  @!P0 NANOSLEEP.SYNCS 0x989680 ;  /* 0x009896800000895d */ /* 0x008fea0003900000 */
[----:B------:R-:W3:Y:S02]  /*10470*/  @!P0 SYNCS.PHASECHK.TRANS64 P0, [R3+URZ], R0 ;  /* 0x00000000030085a7 */ /* 0x000ee4000800007f */
[----:B---3--:R-:W-:Y:S05]  /*10480*/  @!P0 BRA `(.L_x_438) ;  /* 0xfffffffc00f08947 */ /* 0x008fea000383ffff */
.L_x_433:
[----:B------:R-:W-:Y:S05]  /*10490*/  BSYNC B0 ;  /* 0x0000000000007941 */ /* 0x000fea0003800000 */
.L_x_432:
[----:B------:R-:W-:Y:S05]  /*104a0*/  EXIT ;  /* 0x000000000000794d */ /* 0x000fea0003800000 */
.L_x_17:
[----:B----4-:R4:W0:Y:S02]  /*104b0*/  SYNCS.PHASECHK.TRANS64.TRYWAIT P1, [R3+URZ], R0 ;  /* 0x00000000030075a7 */ /* 0x010824000802017f */
[----:B0-----:R-:W-:Y:S05]  /*104c0*/  @!P1 NANOSLEEP.SYNCS 0x989680 ;  /* 0x009896800000995d */ /* 0x001fea0003900000 */
[----:B------:R-:W0:Y:S02]  /*104d0*/  @!P1 SYNCS.PHASECHK.TRANS64 P1, [R3+URZ], R0 ;  /* 0x00000000030095a7 */ /* 0x000e24000802007f */
[----:B0-----:R-:W-:Y:S05]  /*104e0*/  @!P1 BRA `(.L_x_17) ;  /* 0xfffffffc00f09947 */ /* 0x001fea000383ffff */
[----:B------:R-:W-:Y:S05]  /*104f0*/  BRA `(.L_x_16) ;  /* 0xffffff0c00b47947 */ /* 0x000fea000383ffff */
.L_x_22:
[----:B--2---:R-:W-:-:S04]  /*10500*/  IMAD.U32 R4, RZ, RZ, UR8 ;  /* 0x00000008ff047e24 */ /* 0x004fc8000f8e00ff */
[----:B------:R2:W3:Y:S03]  /*10510*/  SYNCS.PHASECHK.TRANS64.TRYWAIT P1, [R4+URZ], R3 ;  /* 0x00000003040075a7 */ /* 0x0004e6000802017f */
[----:B---3--:R-:W-:Y:S05]  /*10520*/  @!P1 NANOSLEEP.SYNCS 0x989680 ;  /* 0x009896800000995d */ /* 0x008fea0003900000 */
[----:B------:R-:W3:Y:S02]  /*10530*/  @!P1 SYNCS.PHASECHK.TRANS64 P1, [R4+URZ], R3 ;  /* 0x00000003040095a7 */ /* 0x000ee4000802007f */
[----:B---3--:R-:W-:Y:S05]  /*10540*/  @!P1 BRA `(.L_x_22) ;  /* 0xfffffffc00ec9947 */ /* 0x008fea000383ffff */
[----:B------:R-:W-:Y:S05]  /*10550*/  BRA `(.L_x_21) ;  /* 0xffffff1000e47947 */ /* 0x000fea000383ffff */
.L_x_419:
[----:B------:R-:W-:Y:S01]  /*10560*/  BSSY B1, `(.L_x_439) ;  /* 0x0000006000017945 */ /* 0x000fe20003800000 */
[----:B------:R-:W-:-:S07]  /*10570*/  IMAD.MOV.U32 R15, RZ, RZ, -0x1 ;  /* 0xffffffffff0f7424 */ /* 0x000fce00078e00ff */
[----:B------:R-:W-:Y:S05]  /*10580*/  WARPSYNC.COLLECTIVE R15, `(.L_x_440) ;  /* 0x000000000f0c7348 */ /* 0x000fea0003c00000 */
[----:B------:R-:W-:Y:S02]  /*10590*/  ELECT P6, UR62, PT ;  /* 0x00000000003e782f */ /* 0x000fe400038c0000 */
[----:B------:R-:W-:Y:S01]  /*105a0*/  MOV R14, UR62 ;  /* 0x0000003e000e7c02 */ /* 0x000fe20008000f00 */
[----:B------:R-:W-:Y:S10]  /*105b0*/  ENDCOLLECTIVE ;  /* 0x000000000000791b */ /* 0x000ff40003800000 */
.L_x_440:
[----:B------:R-:W-:Y:S05]  /*105c0*/  BSYNC B1 ;  /* 0x0000000000017941 */ /* 0x000fea0003800000 */
.L_x_439:
[----:B------:R-:W-:Y:S05]  /*105d0*/  BRA `(.L_x_441) ;  /* 0xfffffff000287947 */ /* 0x000fea000383ffff */
.L_x_422:
[----:B-1----:R1:W2:Y:S02]  /*105e0*/  SYNCS.PHASECHK.TRANS64.TRYWAIT P1, [R13+URZ+0x20], R4 ;  /* 0x000020040d0075a7 */ /* 0x0022a4000802017f */
[----:B--2---:R-:W-:Y:S05]  /*105f0*/  @!P1 NANOSLEEP.SYNCS 0x989680 ;  /* 0x009896800000995d */ /* 0x004fea0003900000 */
[----:B------:R-:W2:Y:S02]  /*10600*/  @!P1 SYNCS.PHASECHK.TRANS64 P1, [R13+URZ+0x20], R4 ;  /* 0x000020040d0095a7 */ /* 0x000ea4000802007f */
[----:B--2---:R-:W-:Y:S05]  /*10610*/  @!P1 BRA `(.L_x_422) ;  /* 0xfffffffc00f09947 */ /* 0x004fea000383ffff */
[----:B------:R-:W-:Y:S05]  /*10620*/  BRA `(.L_x_442) ;  /* 0xfffffff0005c7947 */ /* 0x000fea000383ffff */
.L_x_431:
[----:B------:R-:W-:Y:S01]  /*10630*/  BSSY B0, `(.L_x_443) ;  /* 0x0000006000007945 */ /* 0x000fe20003800000 */
[----:B------:R-:W-:-:S07]  /*10640*/  IMAD.MOV.U32 R15, RZ, RZ, -0x1 ;  /* 0xffffffffff0f7424 */ /* 0x000fce00078e00ff */
[----:B------:R-:W-:Y:S05]  /*10650*/  WARPSYNC.COLLECTIVE R15, `(.L_x_444) ;  /* 0x000000000f0c7348 */ /* 0x000fea0003c00000 */
[----:B------:R-:W-:Y:S02]  /*10660*/  ELECT P6, UR62, PT ;  /* 0x00000000003e782f */ /* 0x000fe400038c0000 */
[----:B------:R-:W-:Y:S01]  /*10670*/  MOV R14, UR62 ;  /* 0x0000003e000e7c02 */ /* 0x000fe20008000f00 */
[----:B------:R-:W-:Y:S10]  /*10680*/  ENDCOLLECTIVE ;  /* 0x000000000000791b */ /* 0x000ff40003800000 */
.L_x_444:
[----:B------:R-:W-:Y:S05]  /*10690*/  BSYNC B0 ;  /* 0x0000000000007941 */ /* 0x000fea0003800000 */
.L_x_443:
[----:B------:R-:W-:Y:S05]  /*106a0*/  BRA `(.L_x_445) ;  /* 0xfffffff800c87947 */ /* 0x000fea000383ffff */
.L_x_435:
[----:B0-----:R0:W1:Y:S02]  /*106b0*/  SYNCS.PHASECHK.TRANS64.TRYWAIT P0, [R7+URZ], R2 ;  /* 0x00000002070075a7 */ /* 0x001064000800017f */
[----:B-1----:R-:W-:Y:S05]  /*106c0*/  @!P0 NANOSLEEP.SYNCS 0x989680 ;  /* 0x009896800000895d */ /* 0x002fea0003900000 */
[----:B------:R-:W1:Y:S02]  /*106d0*/  @!P0 SYNCS.PHASECHK.TRANS64 P0, [R7+URZ], R2 ;  /* 0x00000002070085a7 */ /* 0x000e64000800007f */
[----:B-1----:R-:W-:Y:S05]  /*106e0*/  @!P0 BRA `(.L_x_435) ;  /* 0xfffffffc00f08947 */ /* 0x002fea000383ffff */
[----:B------:R-:W-:Y:S05]  /*106f0*/  BRA `(.L_x_446) ;  /* 0xfffffffc000c7947 */ /* 0x000fea000383ffff */
.L_x_436:
[----:B0-----:R0:W1:Y:S02]  /*10700*/  SYNCS.PHASECHK.TRANS64.TRYWAIT P0, [R9+URZ], R4 ;  /* 0x00000004090075a7 */ /* 0x001064000800017f */
[----:B-1----:R-:W-:Y:S05]  /*10710*/  @!P0 NANOSLEEP.SYNCS 0x989680 ;  /* 0x009896800000895d */ /* 0x002fea0003900000 */
[----:B------:R-:W1:Y:S02]  /*10720*/  @!P0 SYNCS.PHASECHK.TRANS64 P0, [R9+URZ], R4 ;  /* 0x00000004090085a7 */ /* 0x000e64000800007f */
[----:B-1----:R-:W-:Y:S05]  /*10730*/  @!P0 BRA `(.L_x_436) ;  /* 0xfffffffc00f08947 */ /* 0x002fea000383ffff */
[----:B------:R-:W-:Y:S05]  /*10740*/  BRA `(.L_x_447) ;  /* 0xfffffffc001c7947 */ /* 0x000fea000383ffff */
.L_x_437:
[----:B-1----:R1:W2:Y:S02]  /*10750*/  SYNCS.PHASECHK.TRANS64.TRYWAIT P0, [R6+URZ], R5 ;  /* 0x00000005060075a7 */ /* 0x0022a4000800017f */
[----:B--2---:R-:W-:Y:S05]  /*10760*/  @!P0 NANOSLEEP.SYNCS 0x989680 ;  /* 0x009896800000895d */ /* 0x004fea0003900000 */
[----:B------:R-:W2:Y:S02]  /*10770*/  @!P0 SYNCS.PHASECHK.TRANS64 P0, [R6+URZ], R5 ;  /* 0x00000005060085a7 */ /* 0x000ea4000800007f */
[----:B--2---:R-:W-:Y:S05]  /*10780*/  @!P0 BRA `(.L_x_437) ;  /* 0xfffffffc00f08947 */ /* 0x004fea000383ffff */
[----:B------:R-:W-:Y:S05]  /*10790*/  BRA `(.L_x_448) ;  /* 0xfffffffc00247947 */ /* 0x000fea000383ffff */
.L_x_449:
[----:B------:R-:W-:-:S00]  /*107a0*/  BRA `(.L_x_449) ;  /* 0xfffffffc00fc7947 */ /* 0x000fc0000383ffff */
[----:B------:R-:W-:-:S00]  /*107b0*/  NOP ;  /* 0x0000000000007918 */ /* 0x000fc00000000000 */
        /* <DEDUP_REMOVED lines=12> */
.L_x_450:


//--------------------- .nv.global.init           --------------------------
	.section	.nv.global.init,"aw",@progbits
.nv.global.init:
	.type		$str$22,@object
	.size		$str$22,($str$23 - $str$22)
$str$22:
        /*0000*/ 	.byte	0x6b, 0x5f, 0x74, 0x69, 0x6c, 0x65, 0x5f, 0x63, 0x6f, 0x75, 0x6e, 0x74, 0x20, 0x3e, 0x3d, 0x20
        /*0010*/ 	.byte	0x31, 0x00
	.type		$str$23,@object
	.size		$str$23,(__unnamed_1 - $str$23)
$str$23:
        /*0012*/ 	.byte	0x2f, 0x74, 0x6d, 0x70, 0x2f, 0x63, 0x75, 0x74, 0x6c, 0x61, 0x73, 0x73, 0x5f, 0x73, 0x77, 0x65
        /*0022*/ 	.byte	0x65, 0x70, 0x5f, 0x73, 0x72, 0x63, 0x2f, 0x69, 0x6e, 0x63, 0x6c, 0x75, 0x64, 0x65, 0x2f, 0x63
        /*0032*/ 	.byte	0x75, 0x74, 0x6c, 0x61, 0x73, 0x73, 0x2f, 0x67, 0x65, 0x6d, 0x6d, 0x2f, 0x63, 0x6f, 0x6c, 0x6c
        /*0042*/ 	.byte	0x65, 0x63, 0x74, 0x69, 0x76, 0x65, 0x2f, 0x73, 0x6d, 0x39, 0x30, 0x5f, 0x6d, 0x6d, 0x61, 0x5f
        /*0052*/ 	.byte	0x74, 0x6d, 0x61, 0x5f, 0x67, 0x6d, 0x6d, 0x61, 0x5f, 0x73, 0x73, 0x5f, 0x77, 0x61, 0x72, 0x70
        /*0062*/ 	.byte	0x73, 0x70, 0x65, 0x63, 0x69, 0x61, 0x6c, 0x69, 0x7a, 0x65, 0x64, 0x2e, 0x68, 0x70, 0x70, 0x00
	.type		__unnamed_1,@object
	.size		__unnamed_1,(.L_0 - __unnamed_1)
__unnamed_1:
        /*0072*/ 	.byte	0x76, 0x6f, 0x69, 0x64, 0x20, 0x63, 0x75, 0x74, 0x6c, 0x61, 0x73, 0x73, 0x3a, 0x3a, 0x67, 0x65
        /* <DEDUP_REMOVED lines=179> */
        /*0bb2*/ 	.byte	0x65, 0x3a, 0x3a, 0x69, 0x64, 0x65, 0x6e, 0x74, 0x69, 0x74, 0x79, 0x5d, 0x00
.L_0:


//--------------------- .nv.shared._ZN7cutlass13device_kernelINS_4gemm6kernel13GemmUniversalIN4cute5tupleIJiiiiEEENS1_10collective13CollectiveMmaINS1_34MainloopSm90TmaGmmaWarpSpecializedILi4ENS5_IJNS4_1CILi1EEESB_SB_EEENS1_35KernelTmaWarpSpecializedCooperativeEEENS5_IJNSA_ILi256EEENSA_ILi192EEENSA_ILi64EEEEEENS_6half_tENS5_IJlSB_lEEESJ_SK_NS4_8TiledMMAINS4_8MMA_AtomIJNS4_4SM904GMMA26MMA_64x192x16_F32F16F16_SSILNSO_5MajorE0ELSQ_0ELNSO_7ScaleInE1ELSR_1EEEEEENS4_6LayoutINS5_IJNSA_ILi2EEESB_SB_EEENS5_IJSB_NSA_ILi0EEESX_EEEEENS5_IJNS4_10UnderscoreES10_S10_EEEEENS4_13SM90_TMA_LOADENS4_14ComposedLayoutINS4_7SwizzleILi3ELi4ELi3EEENS4_18smem_ptr_flag_bitsILi16EEENSU_INS5_IJNSA_ILi8EEESH_EEENS5_IJSH_SB_EEEEEEEvNS4_8identityES13_S1D_vS1E_EENS_8epilogue10collective6detail29Sm90TmaWarpSpecializedAdapterINS1H_15DefaultEpilogueISJ_SK_SK_NS1G_6thread17LinearCombinationISJ_Li1EffLNS1L_9ScaleType4KindE0ELNS_15FloatRoundStyleE2ESJ_EENS1_15EpilogueDefaultEEEEEvvEEEEvNT_6ParamsE --------------------------
	.section	.nv.shared._ZN7cutlass13device_kernelINS_4gemm6kernel13GemmUniversalIN4cute5tupleIJiiiiEEENS1_10collective13CollectiveMmaINS1_34MainloopSm90TmaGmmaWarpSpecializedILi4ENS5_IJNS4_1CILi1EEESB_SB_EEENS1_35KernelTmaWarpSpecializedCooperativeEEENS5_IJNSA_ILi256EEENSA_ILi192EEENSA_ILi64EEEEEENS_6half_tENS5_IJlSB_lEEESJ_SK_NS4_8TiledMMAINS4_8MMA_AtomIJNS4_4SM904GMMA26MMA_64x192x16_F32F16F16_SSILNSO_5MajorE0ELSQ_0ELNSO_7ScaleInE1ELSR_1EEEEEENS4_6LayoutINS5_IJNSA_ILi2EEESB_SB_EEENS5_IJSB_NSA_ILi0EEESX_EEEEENS5_IJNS4_10UnderscoreES10_S10_EEEEENS4_13SM90_TMA_LOADENS4_14ComposedLayoutINS4_7SwizzleILi3ELi4ELi3EEENS4_18smem_ptr_flag_bitsILi16EEENSU_INS5_IJNSA_ILi8EEESH_EEENS5_IJSH_SB_EEEEEEEvNS4_8identityES13_S1D_vS1E_EENS_8epilogue10collective6detail29Sm90TmaWarpSpecializedAdapterINS1H_15DefaultEpilogueISJ_SK_SK_NS1G_6thread17LinearCombinationISJ_Li1EffLNS1L_9ScaleType4KindE0ELNS_15FloatRoundStyleE2ESJ_EENS1_15EpilogueDefaultEEEEEvvEEEEvNT_6ParamsE,"aw",@nobits
	.sectionflags	@""
	.align	16
	.zero		1024


//--------------------- .nv.shared.reserved.0     --------------------------
	.section	.nv.shared.reserved.0,"aw",@nobits
	.weak		__nv_reservedSMEM_offset_0_alias
	.size		__nv_reservedSMEM_offset_0_alias, 0, 0
	.other		__nv_reservedSMEM_offset_0_alias,@"STO_CUDA_RESERVED_SHARED STV_DEFAULT"
__nv_reservedSMEM_offset_0_alias:
	.zero		0


//--------------------- .nv.global                --------------------------
	.section	.nv.global,"aw",@nobits
.nv.global:
	.type		_ZN40_INTERNAL_82fa88dd_4_k_cu_020052e9_194694cute1_E,@object
	.size		_ZN40_INTERNAL_82fa88dd_4_k_cu_020052e9_194694cute1_E,(_ZN40_INTERNAL_82fa88dd_4_k_cu_020052e9_194694cuda3std3__45__cpo6cbeginE - _ZN40_INTERNAL_82fa88dd_4_k_cu_020052e9_194694cute1_E)
_ZN40_INTERNAL_82fa88dd_4_k_cu_020052e9_194694cute1_E:
	.zero		1
	.type		_ZN40_INTERNAL_82fa88dd_4_k_cu_020052e9_194694cuda3std3__45__cpo6cbeginE,@object
	.size		_ZN40_INTERNAL_82fa88dd_4_k_cu_020052e9_194694cuda3std3__45__cpo6cbeginE,(_ZN40_INTERNAL_82fa88dd_4_k_cu_020052e9_194694cuda3std3__48in_placeE - _ZN40_INTERNAL_82fa88dd_4_k_cu_020052e9_194694cuda3std3__45__cpo6cbeginE)
_ZN40_INTERNAL_82fa88dd_4_k_cu_020052e9_194694cuda3std3__45__cpo6cbeginE:
	.zero		1
	.type		_ZN40_INTERNAL_82fa88dd_4_k_cu_020052e9_194694cuda3std3__48in_placeE,@object
	.size		_ZN40_INTERNAL_82fa88dd_4_k_cu_020052e9_194694cuda3std3__48in_placeE,(_ZN40_INTERNAL_82fa88dd_4_k_cu_020052e9_194694cuda3std6ranges3__45__cpo9iter_moveE - _ZN40_INTERNAL_82fa88dd_4_k_cu_020052e9_194694cuda3std3__48in_placeE)
_ZN40_INTERNAL_82fa88dd_4_k_cu_020052e9_194694cuda3std3__48in_placeE:
	.zero		1
	.type		_ZN40_INTERNAL_82fa88dd_4_k_cu_020052e9_194694cuda3std6ranges3__45__cpo9iter_moveE,@object
	.size		_ZN40_INTERNAL_82fa88dd_4_k_cu_020052e9_194694cuda3std6ranges3__45__cpo9iter_moveE,(_ZN40_INTERNAL_82fa88dd_4_k_cu_020052e9_194694cuda3std3__45__cpo5beginE - _ZN40_INTERNAL_82fa88dd_4_k_cu_020052e9_194694cuda3std6ranges3__45__cpo9iter_moveE)
_ZN40_INTERNAL_82fa88dd_4_k_cu_020052e9_194694cuda3std6ranges3__45__cpo9iter_moveE:
	.zero		1
	.type		_ZN40_INTERNAL_82fa88dd_4_k_cu_020052e9_194694cuda3std3__45__cpo5beginE,@object
	.size		_ZN40_INTERNAL_82fa88dd_4_k_cu_020052e9_194694cuda3std3__45__cpo5beginE,(_ZN40_INTERNAL_82fa88dd_4_k_cu_020052e9_194694cuda3std3__442_GLOBAL__N__82fa88dd_4_k_cu_020052e9_194696ignoreE - _ZN40_INTERNAL_82fa88dd_4_k_cu_020052e9_194694cuda3std3__45__cpo5beginE)
_ZN40_INTERNAL_82fa88dd_4_k_cu_020052e9_194694cuda3std3__45__cpo5beginE:
	.zero		1
	.type		_ZN40_INTERNAL_82fa88dd_4_k_cu_020052e9_194694cuda3std3__442_GLOBAL__N__82fa88dd_4_k_cu_020052e9_194696ignoreE,@object
	.size		_ZN40_INTERNAL_82fa88dd_4_k_cu_020052e9_194694cuda3std3__442_GLOBAL__N__82fa88dd_4_k_cu_020052e9_194696ignoreE,(_ZN40_INTERNAL_82fa88dd_4_k_cu_020052e9_194694cute7productE - _ZN40_INTERNAL_82fa88dd_4_k_cu_020052e9_194694cuda3std3__442_GLOBAL__N__82fa88dd_4_k_cu_020052e9_194696ignoreE)
_ZN40_INTERNAL_82fa88dd_4_k_cu_020052e9_194694cuda3std3__442_GLOBAL__N__82fa88dd_4_k_cu_020052e9_194696ignoreE:
	.zero		1
	.type		_ZN40_INTERNAL_82fa88dd_4_k_cu_020052e9_194694cute7productE,@object
	.size		_ZN40_INTERNAL_82fa88dd_4_k_cu_020052e9_194694cute7productE,(_ZN40_INTERNAL_82fa88dd_4_k_cu_020052e9_194694cuda3std3__45__cpo3endE - _ZN40_INTERNAL_82fa88dd_4_k_cu_020052e9_194694cute7productE)
_ZN40_INTERNAL_82fa88dd_4_k_cu_020052e9_194694cute7productE:
	.zero		1
	.type		_ZN40_INTERNAL_82fa88dd_4_k_cu_020052e9_194694cuda3std3__45__cpo3endE,@object
	.size		_ZN40_INTERNAL_82fa88dd_4_k_cu_020052e9_194694cuda3std3__45__cpo3endE,(_ZN40_INTERNAL_82fa88dd_4_k_cu_020052e9_194694cuda3std3__419piecewise_constructE - _ZN40_INTERNAL_82fa88dd_4_k_cu_020052e9_194694cuda3std3__45__cpo3endE)
_ZN40_INTERNAL_82fa88dd_4_k_cu_020052e9_194694cuda3std3__45__cpo3endE:
	.zero		1
	.type		_ZN40_INTERNAL_82fa88dd_4_k_cu_020052e9_194694cuda3std3__419piecewise_constructE,@object
	.size		_ZN40_INTERNAL_82fa88dd_4_k_cu_020052e9_194694cuda3std3__419piecewise_constructE,(_ZN40_INTERNAL_82fa88dd_4_k_cu_020052e9_194694cuda3std3__45__cpo4cendE - _ZN40_INTERNAL_82fa88dd_4_k_cu_020052e9_194694cuda3std3__419piecewise_constructE)
_ZN40_INTERNAL_82fa88dd_4_k_cu_020052e9_194694cuda3std3__419piecewise_constructE:
	.zero		1
	.type		_ZN40_INTERNAL_82fa88dd_4_k_cu_020052e9_194694cuda3std3__45__cpo4cendE,@object
	.size		_ZN40_INTERNAL_82fa88dd_4_k_cu_020052e9_194694cuda3std3__45__cpo4cendE,(_ZN40_INTERNAL_82fa88dd_4_k_cu_020052e9_194694cuda3std6ranges3__45__cpo4swapE - _ZN40_INTERNAL_82fa88dd_4_k_cu_020052e9_194694cuda3std3__45__cpo4cendE)
_ZN40_INTERNAL_82fa88dd_4_k_cu_020052e9_194694cuda3std3__45__cpo4cendE:
	.zero		1
	.type		_ZN40_INTERNAL_82fa88dd_4_k_cu_020052e9_194694cuda3std6ranges3__45__cpo4swapE,@object
	.size		_ZN40_INTERNAL_82fa88dd_4_k_cu_020052e9_194694cuda3std6ranges3__45__cpo4swapE,(.L_8 - _ZN40_INTERNAL_82fa88dd_4_k_cu_020052e9_194694cuda3std6ranges3__45__cpo4swapE)
_ZN40_INTERNAL_82fa88dd_4_k_cu_020052e9_194694cuda3std6ranges3__45__cpo4swapE:
	.zero		1
.L_8:


//--------------------- .nv.constant0._ZN7cutlass13device_kernelINS_4gemm6kernel13GemmUniversalIN4cute5tupleIJiiiiEEENS1_10collective13CollectiveMmaINS1_34MainloopSm90TmaGmmaWarpSpecializedILi4ENS5_IJNS4_1CILi1EEESB_SB_EEENS1_35KernelTmaWarpSpecializedCooperativeEEENS5_IJNSA_ILi256EEENSA_ILi192EEENSA_ILi64EEEEEENS_6half_tENS5_IJlSB_lEEESJ_SK_NS4_8TiledMMAINS4_8MMA_AtomIJNS4_4SM904GMMA26MMA_64x192x16_F32F16F16_SSILNSO_5MajorE0ELSQ_0ELNSO_7ScaleInE1ELSR_1EEEEEENS4_6LayoutINS5_IJNSA_ILi2EEESB_SB_EEENS5_IJSB_NSA_ILi0EEESX_EEEEENS5_IJNS4_10UnderscoreES10_S10_EEEEENS4_13SM90_TMA_LOADENS4_14ComposedLayoutINS4_7SwizzleILi3ELi4ELi3EEENS4_18smem_ptr_flag_bitsILi16EEENSU_INS5_IJNSA_ILi8EEESH_EEENS5_IJSH_SB_EEEEEEEvNS4_8identityES13_S1D_vS1E_EENS_8epilogue10collective6detail29Sm90TmaWarpSpecializedAdapterINS1H_15DefaultEpilogueISJ_SK_SK_NS1G_6thread17LinearCombinationISJ_Li1EffLNS1L_9ScaleType4KindE0ELNS_15FloatRoundStyleE2ESJ_EENS1_15EpilogueDefaultEEEEEvvEEEEvNT_6ParamsE --------------------------
	.section	.nv.constant0._ZN7cutlass13device_kernelINS_4gemm6kernel13GemmUniversalIN4cute5tupleIJiiiiEEENS1_10collective13CollectiveMmaINS1_34MainloopSm90TmaGmmaWarpSpecializedILi4ENS5_IJNS4_1CILi1EEESB_SB_EEENS1_35KernelTmaWarpSpecializedCooperativeEEENS5_IJNSA_ILi256EEENSA_ILi192EEENSA_ILi64EEEEEENS_6half_tENS5_IJlSB_lEEESJ_SK_NS4_8TiledMMAINS4_8MMA_AtomIJNS4_4SM904GMMA26MMA_64x192x16_F32F16F16_SSILNSO_5MajorE0ELSQ_0ELNSO_7ScaleInE1ELSR_1EEEEEENS4_6LayoutINS5_IJNSA_ILi2EEESB_SB_EEENS5_IJSB_NSA_ILi0EEESX_EEEEENS5_IJNS4_10UnderscoreES10_S10_EEEEENS4_13SM90_TMA_LOADENS4_14ComposedLayoutINS4_7SwizzleILi3ELi4ELi3EEENS4_18smem_ptr_flag_bitsILi16EEENSU_INS5_IJNSA_ILi8EEESH_EEENS5_IJSH_SB_EEEEEEEvNS4_8identityES13_S1D_vS1E_EENS_8epilogue10collective6detail29Sm90TmaWarpSpecializedAdapterINS1H_15DefaultEpilogueISJ_SK_SK_NS1G_6thread17LinearCombinationISJ_Li1EffLNS1L_9ScaleType4KindE0ELNS_15FloatRoundStyleE2ESJ_EENS1_15EpilogueDefaultEEEEEvvEEEEvNT_6ParamsE,"a",@progbits
	.sectionflags	@""
	.align	4
.nv.constant0._ZN7cutlass13device_kernelINS_4gemm6kernel13GemmUniversalIN4cute5tupleIJiiiiEEENS1_10collective13CollectiveMmaINS1_34MainloopSm90TmaGmmaWarpSpecializedILi4ENS5_IJNS4_1CILi1EEESB_SB_EEENS1_35KernelTmaWarpSpecializedCooperativeEEENS5_IJNSA_ILi256EEENSA_ILi192EEENSA_ILi64EEEEEENS_6half_tENS5_IJlSB_lEEESJ_SK_NS4_8TiledMMAINS4_8MMA_AtomIJNS4_4SM904GMMA26MMA_64x192x16_F32F16F16_SSILNSO_5MajorE0ELSQ_0ELNSO_7ScaleInE1ELSR_1EEEEEENS4_6LayoutINS5_IJNSA_ILi2EEESB_SB_EEENS5_IJSB_NSA_ILi0EEESX_EEEEENS5_IJNS4_10UnderscoreES10_S10_EEEEENS4_13SM90_TMA_LOADENS4_14ComposedLayoutINS4_7SwizzleILi3ELi4ELi3EEENS4_18smem_ptr_flag_bitsILi16EEENSU_INS5_IJNSA_ILi8EEESH_EEENS5_IJSH_SB_EEEEEEEvNS4_8identityES13_S1D_vS1E_EENS_8epilogue10collective6detail29Sm90TmaWarpSpecializedAdapterINS1H_15DefaultEpilogueISJ_SK_SK_NS1G_6thread17LinearCombinationISJ_Li1EffLNS1L_9ScaleType4KindE0ELNS_15FloatRoundStyleE2ESJ_EENS1_15EpilogueDefaultEEEEEvvEEEEvNT_6ParamsE:
	.zero		1664


//--------------------- SYMBOLS --------------------------

	.type		.nv.reservedSmem.offset0,@object
	.size		.nv.reservedSmem.offset0,0x4
	.type		__assertfail,@function
